// auto-generated by cutlass_sweep.epilogue — config: {"arch": "sm_100", "cluster_m": 2, "cluster_n": 1, "dtype": "bf16", "fusion": "silu", "tile_k": 64, "tile_m": 256, "tile_n": 64}
#include "cutlass/cutlass.h"
#include "cutlass/gemm/collective/collective_builder.hpp"
#include "cutlass/gemm/device/gemm_universal_adapter.h"
#include "cutlass/gemm/kernel/gemm_universal.hpp"
#include "cutlass/epilogue/collective/collective_builder.hpp"
#include "cutlass/epilogue/fusion/operations.hpp"
#include "cutlass/epilogue/thread/activation.h"

using Elem = cutlass::bfloat16_t;
using Acc  = float;
using TileShape    = cute::Shape<cute::_256, cute::_64, cute::_64>;
using ClusterShape = cute::Shape<cute::_2, cute::_1, cute::_1>;
using FusionOp     = cutlass::epilogue::fusion::LinCombEltAct<cutlass::epilogue::thread::SiLu, Elem, Acc>;

using CollectiveEpilogue = typename cutlass::epilogue::collective::CollectiveBuilder<
    cutlass::arch::Sm100, cutlass::arch::OpClassTensorOp,
    TileShape, ClusterShape,
    cutlass::epilogue::collective::EpilogueTileAuto,
    Acc, Acc,
    Elem, cutlass::layout::RowMajor, 128 / cutlass::sizeof_bits<Elem>::value,
    Elem, cutlass::layout::RowMajor, 128 / cutlass::sizeof_bits<Elem>::value,
    cutlass::epilogue::collective::EpilogueScheduleAuto,
    FusionOp
  >::CollectiveOp;

using CollectiveMainloop = typename cutlass::gemm::collective::CollectiveBuilder<
    cutlass::arch::Sm100, cutlass::arch::OpClassTensorOp,
    Elem, cutlass::layout::RowMajor, 128 / cutlass::sizeof_bits<Elem>::value,
    Elem, cutlass::layout::ColumnMajor, 128 / cutlass::sizeof_bits<Elem>::value,
    Acc,
    TileShape, ClusterShape,
    cutlass::gemm::collective::StageCountAutoCarveout<
        static_cast<int>(sizeof(typename CollectiveEpilogue::SharedStorage))>,
    cutlass::gemm::collective::KernelScheduleAuto
  >::CollectiveOp;

using GemmKernel = cutlass::gemm::kernel::GemmUniversal<
    cute::Shape<int,int,int,int>, CollectiveMainloop, CollectiveEpilogue>;
using Gemm = cutlass::gemm::device::GemmUniversalAdapter<GemmKernel>;

auto* _anchor = &cutlass::device_kernel<GemmKernel>;


// ===== COMPILED SASS (sm_100a) =====

	.target	sm_100a

	.elftype	@"ET_EXEC"


//--------------------- .note.nv.tkinfo           --------------------------
	.section	.note.nv.tkinfo,"",@"SHT_NOTE"
	.sectionflags	@"SHF_NOTE_NV_TKINFO"
	.tkinfo
        /*0018*/ 	.word	0x00000002
        /*0030*/ 	.string	""
        /*0030*/ 	.string	"ptxas"
        /*0030*/ 	.string	"Cuda compilation tools, release 13.0, V13.0.88"
        /*0030*/ 	.string	"Build cuda_13.0.r13.0/compiler.36424714_0"
        /*0030*/ 	.string	"-arch sm_100a -m 64 "



//--------------------- .note.nv.cuinfo           --------------------------
	.section	.note.nv.cuinfo,"",@"SHT_NOTE"
	.sectionflags	@"SHF_NOTE_NV_CUINFO"
        /*0018*/ 	.short	0x0002
        /*001a*/ 	.short	0x0064
        /*001c*/ 	.short	0x0082
	.zero		2


//--------------------- .nv.info                  --------------------------
	.section	.nv.info,"",@"SHT_CUDA_INFO"
	.align	4


	//----- nvinfo : EIATTR_REGCOUNT
	.align		4
        /*0000*/ 	.byte	0x04, 0x2f
        /*0002*/ 	.short	(.L_19 - .L_18)
	.align		4
.L_18:
        /*0004*/ 	.word	index@(_ZN7cutlass13device_kernelINS_4gemm6kernel13GemmUniversalIN4cute5tupleIJiiiiEEENS1_10collective13CollectiveMmaINS1_35MainloopSm100TmaUmmaWarpSpecializedILi10ELi2ELi4ENS5_IJNS4_1CILi2EEENSA_ILi1EEESC_EEEEENS5_IJNSA_ILi256EEENSA_ILi64EEESG_EEENS_10bfloat16_tENS5_IJlSC_lEEESI_SJ_NS4_8TiledMMAINS4_8MMA_AtomIJNS4_26SM100_MMA_F16BF16_2x1SM_SSISI_SI_fLi256ELi64ELNS4_4UMMA5MajorE0ELSO_0ELNSN_7ScaleInE0ELSP_0EEEEEENS4_6LayoutINS5_IJSC_SC_SC_EEENS5_IJNSA_ILi0EEESU_SU_EEEEENS5_IJNS4_10UnderscoreESX_SX_EEEEENS4_18SM100_TMA_2SM_LOADENS4_14ComposedLayoutINS4_7SwizzleILi3ELi4ELi3EEENS4_18smem_ptr_flag_bitsILi16EEENSS_INS5_IJNSA_ILi8EEESG_EEENS5_IJSG_SC_EEEEEEEvNS4_8identityES10_S1A_vS1B_EENS_8epilogue10collective18CollectiveEpilogueINS1D_23Sm100TmaWarpSpecializedILi3ELi2ELi32ELb1ELb0EEEJNS5_IJNSA_ILi128EEESG_SG_EEENS5_IJNSS_IS1I_SC_EENSS_INSA_ILi32EEESC_EEEEESI_SJ_SI_SJ_NS1D_6fusion15FusionCallbacksIS1H_NS1O_13LinCombEltActINS1D_6thread4SiLuESI_fSI_fLNS_15FloatRoundStyleE2EEES1J_S1N_JEEENS4_5SM1004TMEM4LOAD26SM100_TMEM_LOAD_32dp32b32xENS4_13SM90_TMA_LOADENS11_INS12_ILi2ELi4ELi3EEES15_NSS_INS5_IJS16_S1L_EEENS5_IJS1L_SC_EEEEEEENS4_39AutoVectorizingCopyWithAssumedAlignmentILi128EEENS4_14SM90_TMA_STOREES25_S27_S27_EEEvvEEEEvNT_6ParamsE)
        /*0008*/ 	.word	0x000000a5


	//----- nvinfo : EIATTR_FRAME_SIZE
	.align		4
.L_19:
        /*000c*/ 	.byte	0x04, 0x11
        /*000e*/ 	.short	(.L_21 - .L_20)
	.align		4
.L_20:
        /*0010*/ 	.word	index@($__internal_3_$__cuda_sm20_rcp_rn_f32_slowpath)
        /*0014*/ 	.word	0x00000000


	//----- nvinfo : EIATTR_FRAME_SIZE
	.align		4
.L_21:
        /*0018*/ 	.byte	0x04, 0x11
        /*001a*/ 	.short	(.L_23 - .L_22)
	.align		4
.L_22:
        /*001c*/ 	.word	index@($__internal_2_$__cuda_sm10x_tcgen05_guardrail_trap_unallocated_columns_being_dealloced)
        /*0020*/ 	.word	0x00000000


	//----- nvinfo : EIATTR_FRAME_SIZE
	.align		4
.L_23:
        /*0024*/ 	.byte	0x04, 0x11
        /*0026*/ 	.short	(.L_25 - .L_24)
	.align		4
.L_24:
        /*0028*/ 	.word	index@($__internal_1_$__cuda_sm10x_tcgen05_guardrail_trap_phase_invalid_during_alloc)
        /*002c*/ 	.word	0x00000000


	//----- nvinfo : EIATTR_FRAME_SIZE
	.align		4
.L_25:
        /*0030*/ 	.byte	0x04, 0x11
        /*0032*/ 	.short	(.L_27 - .L_26)
	.align		4
.L_26:
        /*0034*/ 	.word	index@($__internal_0_$__cuda_sm10x_tcgen05_guardrail_trap_col_being_dealloced_not_returned_by_alloc)
        /*0038*/ 	.word	0x00000000


	//----- nvinfo : EIATTR_FRAME_SIZE
	.align		4
.L_27:
        /*003c*/ 	.byte	0x04, 0x11
        /*003e*/ 	.short	(.L_29 - .L_28)
	.align		4
.L_28:
        /*0040*/ 	.word	index@(_ZN7cutlass13device_kernelINS_4gemm6kernel13GemmUniversalIN4cute5tupleIJiiiiEEENS1_10collective13CollectiveMmaINS1_35MainloopSm100TmaUmmaWarpSpecializedILi10ELi2ELi4ENS5_IJNS4_1CILi2EEENSA_ILi1EEESC_EEEEENS5_IJNSA_ILi256EEENSA_ILi64EEESG_EEENS_10bfloat16_tENS5_IJlSC_lEEESI_SJ_NS4_8TiledMMAINS4_8MMA_AtomIJNS4_26SM100_MMA_F16BF16_2x1SM_SSISI_SI_fLi256ELi64ELNS4_4UMMA5MajorE0ELSO_0ELNSN_7ScaleInE0ELSP_0EEEEEENS4_6LayoutINS5_IJSC_SC_SC_EEENS5_IJNSA_ILi0EEESU_SU_EEEEENS5_IJNS4_10UnderscoreESX_SX_EEEEENS4_18SM100_TMA_2SM_LOADENS4_14ComposedLayoutINS4_7SwizzleILi3ELi4ELi3EEENS4_18smem_ptr_flag_bitsILi16EEENSS_INS5_IJNSA_ILi8EEESG_EEENS5_IJSG_SC_EEEEEEEvNS4_8identityES10_S1A_vS1B_EENS_8epilogue10collective18CollectiveEpilogueINS1D_23Sm100TmaWarpSpecializedILi3ELi2ELi32ELb1ELb0EEEJNS5_IJNSA_ILi128EEESG_SG_EEENS5_IJNSS_IS1I_SC_EENSS_INSA_ILi32EEESC_EEEEESI_SJ_SI_SJ_NS1D_6fusion15FusionCallbacksIS1H_NS1O_13LinCombEltActINS1D_6thread4SiLuESI_fSI_fLNS_15FloatRoundStyleE2EEES1J_S1N_JEEENS4_5SM1004TMEM4LOAD26SM100_TMEM_LOAD_32dp32b32xENS4_13SM90_TMA_LOADENS11_INS12_ILi2ELi4ELi3EEES15_NSS_INS5_IJS16_S1L_EEENS5_IJS1L_SC_EEEEEEENS4_39AutoVectorizingCopyWithAssumedAlignmentILi128EEENS4_14SM90_TMA_STOREES25_S27_S27_EEEvvEEEEvNT_6ParamsE)
        /*0044*/ 	.word	0x00000000


	//----- nvinfo : EIATTR_MIN_STACK_SIZE
	.align		4
.L_29:
        /*0048*/ 	.byte	0x04, 0x12
        /*004a*/ 	.short	(.L_31 - .L_30)
	.align		4
.L_30:
        /*004c*/ 	.word	index@(_ZN7cutlass13device_kernelINS_4gemm6kernel13GemmUniversalIN4cute5tupleIJiiiiEEENS1_10collective13CollectiveMmaINS1_35MainloopSm100TmaUmmaWarpSpecializedILi10ELi2ELi4ENS5_IJNS4_1CILi2EEENSA_ILi1EEESC_EEEEENS5_IJNSA_ILi256EEENSA_ILi64EEESG_EEENS_10bfloat16_tENS5_IJlSC_lEEESI_SJ_NS4_8TiledMMAINS4_8MMA_AtomIJNS4_26SM100_MMA_F16BF16_2x1SM_SSISI_SI_fLi256ELi64ELNS4_4UMMA5MajorE0ELSO_0ELNSN_7ScaleInE0ELSP_0EEEEEENS4_6LayoutINS5_IJSC_SC_SC_EEENS5_IJNSA_ILi0EEESU_SU_EEEEENS5_IJNS4_10UnderscoreESX_SX_EEEEENS4_18SM100_TMA_2SM_LOADENS4_14ComposedLayoutINS4_7SwizzleILi3ELi4ELi3EEENS4_18smem_ptr_flag_bitsILi16EEENSS_INS5_IJNSA_ILi8EEESG_EEENS5_IJSG_SC_EEEEEEEvNS4_8identityES10_S1A_vS1B_EENS_8epilogue10collective18CollectiveEpilogueINS1D_23Sm100TmaWarpSpecializedILi3ELi2ELi32ELb1ELb0EEEJNS5_IJNSA_ILi128EEESG_SG_EEENS5_IJNSS_IS1I_SC_EENSS_INSA_ILi32EEESC_EEEEESI_SJ_SI_SJ_NS1D_6fusion15FusionCallbacksIS1H_NS1O_13LinCombEltActINS1D_6thread4SiLuESI_fSI_fLNS_15FloatRoundStyleE2EEES1J_S1N_JEEENS4_5SM1004TMEM4LOAD26SM100_TMEM_LOAD_32dp32b32xENS4_13SM90_TMA_LOADENS11_INS12_ILi2ELi4ELi3EEES15_NSS_INS5_IJS16_S1L_EEENS5_IJS1L_SC_EEEEEEENS4_39AutoVectorizingCopyWithAssumedAlignmentILi128EEENS4_14SM90_TMA_STOREES25_S27_S27_EEEvvEEEEvNT_6ParamsE)
        /*0050*/ 	.word	0x00000000
.L_31:


//--------------------- .nv.compat                --------------------------
	.section	.nv.compat,"",@"SHT_CUDA_COMPAT_INFO"
	.align	4
        /*0000*/ 	.byte	0x02, 0x09, 0x01, 0x00, 0x02, 0x02, 0x02, 0x00, 0x02, 0x05, 0x05, 0x00, 0x03, 0x07, 0x01, 0x01
        /*0010*/ 	.byte	0x02, 0x03, 0x01, 0x00, 0x02, 0x06, 0x01, 0x00, 0x04, 0x0b, 0x08, 0x00, 0x09, 0x00, 0x00, 0x00
        /*0020*/ 	.byte	0x00, 0x00, 0x00, 0x00


//--------------------- .nv.info._ZN7cutlass13device_kernelINS_4gemm6kernel13GemmUniversalIN4cute5tupleIJiiiiEEENS1_10collective13CollectiveMmaINS1_35MainloopSm100TmaUmmaWarpSpecializedILi10ELi2ELi4ENS5_IJNS4_1CILi2EEENSA_ILi1EEESC_EEEEENS5_IJNSA_ILi256EEENSA_ILi64EEESG_EEENS_10bfloat16_tENS5_IJlSC_lEEESI_SJ_NS4_8TiledMMAINS4_8MMA_AtomIJNS4_26SM100_MMA_F16BF16_2x1SM_SSISI_SI_fLi256ELi64ELNS4_4UMMA5MajorE0ELSO_0ELNSN_7ScaleInE0ELSP_0EEEEEENS4_6LayoutINS5_IJSC_SC_SC_EEENS5_IJNSA_ILi0EEESU_SU_EEEEENS5_IJNS4_10UnderscoreESX_SX_EEEEENS4_18SM100_TMA_2SM_LOADENS4_14ComposedLayoutINS4_7SwizzleILi3ELi4ELi3EEENS4_18smem_ptr_flag_bitsILi16EEENSS_INS5_IJNSA_ILi8EEESG_EEENS5_IJSG_SC_EEEEEEEvNS4_8identityES10_S1A_vS1B_EENS_8epilogue10collective18CollectiveEpilogueINS1D_23Sm100TmaWarpSpecializedILi3ELi2ELi32ELb1ELb0EEEJNS5_IJNSA_ILi128EEESG_SG_EEENS5_IJNSS_IS1I_SC_EENSS_INSA_ILi32EEESC_EEEEESI_SJ_SI_SJ_NS1D_6fusion15FusionCallbacksIS1H_NS1O_13LinCombEltActINS1D_6thread4SiLuESI_fSI_fLNS_15FloatRoundStyleE2EEES1J_S1N_JEEENS4_5SM1004TMEM4LOAD26SM100_TMEM_LOAD_32dp32b32xENS4_13SM90_TMA_LOADENS11_INS12_ILi2ELi4ELi3EEES15_NSS_INS5_IJS16_S1L_EEENS5_IJS1L_SC_EEEEEEENS4_39AutoVectorizingCopyWithAssumedAlignmentILi128EEENS4_14SM90_TMA_STOREES25_S27_S27_EEEvvEEEEvNT_6ParamsE --------------------------
	.section	.nv.info._ZN7cutlass13device_kernelINS_4gemm6kernel13GemmUniversalIN4cute5tupleIJiiiiEEENS1_10collective13CollectiveMmaINS1_35MainloopSm100TmaUmmaWarpSpecializedILi10ELi2ELi4ENS5_IJNS4_1CILi2EEENSA_ILi1EEESC_EEEEENS5_IJNSA_ILi256EEENSA_ILi64EEESG_EEENS_10bfloat16_tENS5_IJlSC_lEEESI_SJ_NS4_8TiledMMAINS4_8MMA_AtomIJNS4_26SM100_MMA_F16BF16_2x1SM_SSISI_SI_fLi256ELi64ELNS4_4UMMA5MajorE0ELSO_0ELNSN_7ScaleInE0ELSP_0EEEEEENS4_6LayoutINS5_IJSC_SC_SC_EEENS5_IJNSA_ILi0EEESU_SU_EEEEENS5_IJNS4_10UnderscoreESX_SX_EEEEENS4_18SM100_TMA_2SM_LOADENS4_14ComposedLayoutINS4_7SwizzleILi3ELi4ELi3EEENS4_18smem_ptr_flag_bitsILi16EEENSS_INS5_IJNSA_ILi8EEESG_EEENS5_IJSG_SC_EEEEEEEvNS4_8identityES10_S1A_vS1B_EENS_8epilogue10collective18CollectiveEpilogueINS1D_23Sm100TmaWarpSpecializedILi3ELi2ELi32ELb1ELb0EEEJNS5_IJNSA_ILi128EEESG_SG_EEENS5_IJNSS_IS1I_SC_EENSS_INSA_ILi32EEESC_EEEEESI_SJ_SI_SJ_NS1D_6fusion15FusionCallbacksIS1H_NS1O_13LinCombEltActINS1D_6thread4SiLuESI_fSI_fLNS_15FloatRoundStyleE2EEES1J_S1N_JEEENS4_5SM1004TMEM4LOAD26SM100_TMEM_LOAD_32dp32b32xENS4_13SM90_TMA_LOADENS11_INS12_ILi2ELi4ELi3EEES15_NSS_INS5_IJS16_S1L_EEENS5_IJS1L_SC_EEEEEEENS4_39AutoVectorizingCopyWithAssumedAlignmentILi128EEENS4_14SM90_TMA_STOREES25_S27_S27_EEEvvEEEEvNT_6ParamsE,"",@"SHT_CUDA_INFO"
	.sectionflags	@""
	.align	4


	//----- nvinfo : EIATTR_CUDA_API_VERSION
	.align		4
        /*0000*/ 	.byte	0x04, 0x37
        /*0002*/ 	.short	(.L_33 - .L_32)
.L_32:
        /*0004*/ 	.word	0x00000082


	//----- nvinfo : EIATTR_KPARAM_INFO
	.align		4
.L_33:
        /*0008*/ 	.byte	0x04, 0x17
        /*000a*/ 	.short	(.L_35 - .L_34)
.L_34:
        /*000c*/ 	.word	0x00000000
        /*0010*/ 	.short	0x0000
        /*0012*/ 	.short	0x0000
        /*0014*/ 	.byte	0x00, 0xf0, 0x01, 0x20


	//----- nvinfo : EIATTR_AT_ENTRY_FRAGMENTS
	.align		4
.L_35:
        /*0018*/ 	.byte	0x04, 0x4f
        /*001a*/ 	.short	(.L_37 - .L_36)


	//   ....[0]....
.L_36:
        /*001c*/ 	.word	0x00000007


	//----- nvinfo : EIATTR_RESERVED_SMEM_USED
	.align		4
.L_37:
        /*0020*/ 	.byte	0x01, 0x41
	.zero		2


	//----- nvinfo : EIATTR_SPARSE_MMA_MASK
	.align		4
        /*0024*/ 	.byte	0x03, 0x50
        /*0026*/ 	.short	0x0000


	//----- nvinfo : EIATTR_TCGEN05_2CTA_USED
	.align		4
        /*0028*/ 	.byte	0x01, 0x52
	.zero		2


	//----- nvinfo : EIATTR_MAXREG_COUNT
	.align		4
        /*002c*/ 	.byte	0x03, 0x1b
        /*002e*/ 	.short	0x00ff


	//----- nvinfo : EIATTR_NUM_BARRIERS
	.align		4
        /*0030*/ 	.byte	0x02, 0x4c
        /*0032*/ 	.byte	0x07
	.zero		1


	//----- nvinfo : EIATTR_EXTERNS
	.align		4
        /*0034*/ 	.byte	0x04, 0x0f
        /*0036*/ 	.short	(.L_39 - .L_38)


	//   ....[0]....
	.align		4
.L_38:
        /*0038*/ 	.word	index@(__assertfail)


	//----- nvinfo : EIATTR_MERCURY_ISA_VERSION
	.align		4
.L_39:
        /*003c*/ 	.byte	0x03, 0x5f
        /*003e*/ 	.short	0x0101


	//----- nvinfo : EIATTR_INT_WARP_WIDE_INSTR_OFFSETS
	.align		4
        /*0040*/ 	.byte	0x04, 0x31
        /*0042*/ 	.short	(.L_41 - .L_40)


	//   ....[0]....
.L_40:
        /*0044*/ 	.word	0x00000db0


	//   ....[1]....
        /*0048*/ 	.word	0x00000e50


	//   ....[2]....
        /*004c*/ 	.word	0x000021a0


	//   ....[3]....
        /*0050*/ 	.word	0x000043d0


	//   ....[4]....
        /*0054*/ 	.word	0x00004400


	//   ....[5]....
        /*0058*/ 	.word	0x00004450


	//   ....[6]....
        /*005c*/ 	.word	0x00004d40


	//   ....[7]....
        /*0060*/ 	.word	0x00004d60


	//   ....[8]....
        /*0064*/ 	.word	0x00005030


	//   ....[9]....
        /*0068*/ 	.word	0x00005160


	//----- nvinfo : EIATTR_COOP_GROUP_MASK_REGIDS
	.align		4
.L_41:
        /*006c*/ 	.byte	0x04, 0x29
        /*006e*/ 	.short	(.L_43 - .L_42)


	//   ....[0]....
.L_42:
        /*0070*/ 	.word	0xffffffff


	//   ....[1]....
        /*0074*/ 	.word	0xffffffff


	//   ....[2]....
        /*0078*/ 	.word	0xffffffff


	//   ....[3]....
        /*007c*/ 	.word	0xffffffff


	//   ....[4]....
        /*0080*/ 	.word	0xffffffff


	//   ....[5]....
        /*0084*/ 	.word	0xffffffff


	//   ....[6]....
        /*0088*/ 	.word	0xffffffff


	//   ....[7]....
        /*008c*/ 	.word	0xffffffff


	//   ....[8]....
        /*0090*/ 	.word	0xffffffff


	//   ....[9]....
        /*0094*/ 	.word	0xffffffff


	//   ....[10]....
        /*0098*/ 	.word	0xffffffff


	//   ....[11]....
        /*009c*/ 	.word	0xffffffff


	//   ....[12]....
        /*00a0*/ 	.word	0xffffffff


	//   ....[13]....
        /*00a4*/ 	.word	0xffffffff


	//----- nvinfo : EIATTR_COOP_GROUP_INSTR_OFFSETS
	.align		4
.L_43:
        /*00a8*/ 	.byte	0x04, 0x28
        /*00aa*/ 	.short	(.L_45 - .L_44)


	//   ....[0]....
.L_44:
        /*00ac*/ 	.word	0x000000c0


	//   ....[1]....
        /*00b0*/ 	.word	0x000004d0


	//   ....[2]....
        /*00b4*/ 	.word	0x00000740


	//   ....[3]....
        /*00b8*/ 	.word	0x000008b0


	//   ....[4]....
        /*00bc*/ 	.word	0x000009a0


	//   ....[5]....
        /*00c0*/ 	.word	0x00000b00


	//   ....[6]....
        /*00c4*/ 	.word	0x00000c90


	//   ....[7]....
        /*00c8*/ 	.word	0x00000ed0


	//   ....[8]....
        /*00cc*/ 	.word	0x00002080


	//   ....[9]....
        /*00d0*/ 	.word	0x000031c0


	//   ....[10]....
        /*00d4*/ 	.word	0x00003690


	//   ....[11]....
        /*00d8*/ 	.word	0x000036c0


	//   ....[12]....
        /*00dc*/ 	.word	0x000042e0


	//   ....[13]....
        /*00e0*/ 	.word	0x000044f0


	//----- nvinfo : EIATTR_VRC_CTA_INIT_COUNT
	.align		4
.L_45:
        /*00e4*/ 	.byte	0x02, 0x4a
        /*00e6*/ 	.byte	0x80
	.zero		1


	//----- nvinfo : EIATTR_SYSCALL_OFFSETS
	.align		4
        /*00e8*/ 	.byte	0x04, 0x46
        /*00ea*/ 	.short	(.L_47 - .L_46)


	//   ....[0]....
.L_46:
        /*00ec*/ 	.word	0x00005ca0


	//   ....[1]....
        /*00f0*/ 	.word	0x00005d90


	//   ....[2]....
        /*00f4*/ 	.word	0x00006790


	//----- nvinfo : EIATTR_MBARRIER_INSTR_OFFSETS
	.align		4
.L_47:
        /*00f8*/ 	.byte	0x04, 0x39
        /*00fa*/ 	.short	(.L_49 - .L_48)


	//   ....[0]....
.L_48:
        /*00fc*/ 	.word	0x000005e0
        /*0100*/ 	.word	0x000000ff
        /*0104*/ 	.word	0x00000000
        /*0108*/ 	.short	0x0100
        /*010a*/ 	.byte	0x09
	.zero		1


	//   ....[1]....
        /*010c*/ 	.word	0x000005f0
        /*0110*/ 	.word	0x000000ff
        /*0114*/ 	.word	0x00000050
        /*0118*/ 	.short	0x0100
        /*011a*/ 	.byte	0x09
	.zero		1


	//   ....[2]....
        /*011c*/ 	.word	0x00000600
        /*0120*/ 	.word	0x000000ff
        /*0124*/ 	.word	0x00000008
        /*0128*/ 	.short	0x0100
        /*012a*/ 	.byte	0x09
	.zero		1


	//   ....[3]....
        /*012c*/ 	.word	0x00000610
        /*0130*/ 	.word	0x000000ff
        /*0134*/ 	.word	0x00000058
        /*0138*/ 	.short	0x0100
        /*013a*/ 	.byte	0x09
	.zero		1


	//   ....[4]....
        /*013c*/ 	.word	0x00000620
        /*0140*/ 	.word	0x000000ff
        /*0144*/ 	.word	0x00000010
        /*0148*/ 	.short	0x0100
        /*014a*/ 	.byte	0x09
	.zero		1


	//   ....[5]....
        /*014c*/ 	.word	0x00000630
        /*0150*/ 	.word	0x000000ff
        /*0154*/ 	.word	0x00000060
        /*0158*/ 	.short	0x0100
        /*015a*/ 	.byte	0x09
	.zero		1


	//   ....[6]....
        /*015c*/ 	.word	0x00000640
        /*0160*/ 	.word	0x000000ff
        /*0164*/ 	.word	0x00000018
        /*0168*/ 	.short	0x0100
        /*016a*/ 	.byte	0x09
	.zero		1


	//   ....[7]....
        /*016c*/ 	.word	0x00000650
        /*0170*/ 	.word	0x000000ff
        /*0174*/ 	.word	0x00000068
        /*0178*/ 	.short	0x0100
        /*017a*/ 	.byte	0x09
	.zero		1


	//   ....[8]....
        /*017c*/ 	.word	0x00000660
        /*0180*/ 	.word	0x000000ff
        /*0184*/ 	.word	0x00000020
        /*0188*/ 	.short	0x0100
        /*018a*/ 	.byte	0x09
	.zero		1


	//   ....[9]....
        /*018c*/ 	.word	0x00000670
        /*0190*/ 	.word	0x000000ff
        /*0194*/ 	.word	0x00000070
        /*0198*/ 	.short	0x0100
        /*019a*/ 	.byte	0x09
	.zero		1


	//   ....[10]....
        /*019c*/ 	.word	0x00000680
        /*01a0*/ 	.word	0x000000ff
        /*01a4*/ 	.word	0x00000028
        /*01a8*/ 	.short	0x0100
        /*01aa*/ 	.byte	0x09
	.zero		1


	//   ....[11]....
        /*01ac*/ 	.word	0x00000690
        /*01b0*/ 	.word	0x000000ff
        /*01b4*/ 	.word	0x00000078
        /*01b8*/ 	.short	0x0100
        /*01ba*/ 	.byte	0x09
	.zero		1


	//   ....[12]....
        /*01bc*/ 	.word	0x000006a0
        /*01c0*/ 	.word	0x000000ff
        /*01c4*/ 	.word	0x00000030
        /*01c8*/ 	.short	0x0100
        /*01ca*/ 	.byte	0x09
	.zero		1


	//   ....[13]....
        /*01cc*/ 	.word	0x000006b0
        /*01d0*/ 	.word	0x000000ff
        /*01d4*/ 	.word	0x00000080
        /*01d8*/ 	.short	0x0100
        /*01da*/ 	.byte	0x09
	.zero		1


	//   ....[14]....
        /*01dc*/ 	.word	0x000006c0
        /*01e0*/ 	.word	0x000000ff
        /*01e4*/ 	.word	0x00000038
        /*01e8*/ 	.short	0x0100
        /*01ea*/ 	.byte	0x09
	.zero		1


	//   ....[15]....
        /*01ec*/ 	.word	0x000006d0
        /*01f0*/ 	.word	0x000000ff
        /*01f4*/ 	.word	0x00000088
        /*01f8*/ 	.short	0x0100
        /*01fa*/ 	.byte	0x09
	.zero		1


	//   ....[16]....
        /*01fc*/ 	.word	0x000006e0
        /*0200*/ 	.word	0x000000ff
        /*0204*/ 	.word	0x00000040
        /*0208*/ 	.short	0x0100
        /*020a*/ 	.byte	0x09
	.zero		1


	//   ....[17]....
        /*020c*/ 	.word	0x000006f0
        /*0210*/ 	.word	0x000000ff
        /*0214*/ 	.word	0x00000090
        /*0218*/ 	.short	0x0100
        /*021a*/ 	.byte	0x09
	.zero		1


	//   ....[18]....
        /*021c*/ 	.word	0x00000700
        /*0220*/ 	.word	0x000000ff
        /*0224*/ 	.word	0x00000048
        /*0228*/ 	.short	0x0100
        /*022a*/ 	.byte	0x09
	.zero		1


	//   ....[19]....
        /*022c*/ 	.word	0x00000710
        /*0230*/ 	.word	0x000000ff
        /*0234*/ 	.word	0x00000098
        /*0238*/ 	.short	0x0100
        /*023a*/ 	.byte	0x09
	.zero		1


	//   ....[20]....
        /*023c*/ 	.word	0x00000840
        /*0240*/ 	.word	0x000000ff
        /*0244*/ 	.word	0x000000a0
        /*0248*/ 	.short	0x0100
        /*024a*/ 	.byte	0x0a
	.zero		1


	//   ....[21]....
        /*024c*/ 	.word	0x00000850
        /*0250*/ 	.word	0x000000ff
        /*0254*/ 	.word	0x000000b8
        /*0258*/ 	.short	0x0100
        /*025a*/ 	.byte	0x0a
	.zero		1


	//   ....[22]....
        /*025c*/ 	.word	0x00000860
        /*0260*/ 	.word	0x000000ff
        /*0264*/ 	.word	0x000000a8
        /*0268*/ 	.short	0x0100
        /*026a*/ 	.byte	0x0a
	.zero		1


	//   ....[23]....
        /*026c*/ 	.word	0x00000870
        /*0270*/ 	.word	0x000000ff
        /*0274*/ 	.word	0x000000c0
        /*0278*/ 	.short	0x0100
        /*027a*/ 	.byte	0x0a
	.zero		1


	//   ....[24]....
        /*027c*/ 	.word	0x00000880
        /*0280*/ 	.word	0x000000ff
        /*0284*/ 	.word	0x000000b0
        /*0288*/ 	.short	0x0100
        /*028a*/ 	.byte	0x0a
	.zero		1


	//   ....[25]....
        /*028c*/ 	.word	0x00000890
        /*0290*/ 	.word	0x000000ff
        /*0294*/ 	.word	0x000000c8
        /*0298*/ 	.short	0x0100
        /*029a*/ 	.byte	0x0a
	.zero		1


	//   ....[26]....
        /*029c*/ 	.word	0x00000970
        /*02a0*/ 	.word	0x000000ff
        /*02a4*/ 	.word	0x000000d0
        /*02a8*/ 	.short	0x0100
        /*02aa*/ 	.byte	0x09
	.zero		1


	//   ....[27]....
        /*02ac*/ 	.word	0x00000980
        /*02b0*/ 	.word	0x000000ff
        /*02b4*/ 	.word	0x000000d8
        /*02b8*/ 	.short	0x0100
        /*02ba*/ 	.byte	0x09
	.zero		1


	//   ....[28]....
        /*02bc*/ 	.word	0x00000ab0
        /*02c0*/ 	.word	0x000000ff
        /*02c4*/ 	.word	0x000000e0
        /*02c8*/ 	.short	0x0100
        /*02ca*/ 	.byte	0x09
	.zero		1


	//   ....[29]....
        /*02cc*/ 	.word	0x00000ac0
        /*02d0*/ 	.word	0x000000ff
        /*02d4*/ 	.word	0x000000f0
        /*02d8*/ 	.short	0x0100
        /*02da*/ 	.byte	0x09
	.zero		1


	//   ....[30]....
        /*02dc*/ 	.word	0x00000ad0
        /*02e0*/ 	.word	0x000000ff
        /*02e4*/ 	.word	0x000000e8
        /*02e8*/ 	.short	0x0100
        /*02ea*/ 	.byte	0x09
	.zero		1


	//   ....[31]....
        /*02ec*/ 	.word	0x00000ae0
        /*02f0*/ 	.word	0x000000ff
        /*02f4*/ 	.word	0x000000f8
        /*02f8*/ 	.short	0x0100
        /*02fa*/ 	.byte	0x09
	.zero		1


	//   ....[32]....
        /*02fc*/ 	.word	0x00000c00
        /*0300*/ 	.word	0x000000ff
        /*0304*/ 	.word	0x00000100
        /*0308*/ 	.short	0x0100
        /*030a*/ 	.byte	0x0a
	.zero		1


	//   ....[33]....
        /*030c*/ 	.word	0x00000c10
        /*0310*/ 	.word	0x000000ff
        /*0314*/ 	.word	0x00000120
        /*0318*/ 	.short	0x0100
        /*031a*/ 	.byte	0x0a
	.zero		1


	//   ....[34]....
        /*031c*/ 	.word	0x00000c20
        /*0320*/ 	.word	0x000000ff
        /*0324*/ 	.word	0x00000108
        /*0328*/ 	.short	0x0100
        /*032a*/ 	.byte	0x0a
	.zero		1


	//   ....[35]....
        /*032c*/ 	.word	0x00000c30
        /*0330*/ 	.word	0x000000ff
        /*0334*/ 	.word	0x00000128
        /*0338*/ 	.short	0x0100
        /*033a*/ 	.byte	0x0a
	.zero		1


	//   ....[36]....
        /*033c*/ 	.word	0x00000c40
        /*0340*/ 	.word	0x000000ff
        /*0344*/ 	.word	0x00000110
        /*0348*/ 	.short	0x0100
        /*034a*/ 	.byte	0x0a
	.zero		1


	//   ....[37]....
        /*034c*/ 	.word	0x00000c50
        /*0350*/ 	.word	0x000000ff
        /*0354*/ 	.word	0x00000130
        /*0358*/ 	.short	0x0100
        /*035a*/ 	.byte	0x0a
	.zero		1


	//   ....[38]....
        /*035c*/ 	.word	0x00000c60
        /*0360*/ 	.word	0x000000ff
        /*0364*/ 	.word	0x00000118
        /*0368*/ 	.short	0x0100
        /*036a*/ 	.byte	0x0a
	.zero		1


	//   ....[39]....
        /*036c*/ 	.word	0x00000c70
        /*0370*/ 	.word	0x000000ff
        /*0374*/ 	.word	0x00000138
        /*0378*/ 	.short	0x0100
        /*037a*/ 	.byte	0x0a
	.zero		1


	//   ....[40]....
        /*037c*/ 	.word	0x00000d60
        /*0380*/ 	.word	0x000000ff
        /*0384*/ 	.word	0x00000140
        /*0388*/ 	.short	0x0100
        /*038a*/ 	.byte	0x09
	.zero		1


	//   ....[41]....
        /*038c*/ 	.word	0x00000d70
        /*0390*/ 	.word	0x000000ff
        /*0394*/ 	.word	0x00000150
        /*0398*/ 	.short	0x0100
        /*039a*/ 	.byte	0x09
	.zero		1


	//   ....[42]....
        /*039c*/ 	.word	0x00000d80
        /*03a0*/ 	.word	0x000000ff
        /*03a4*/ 	.word	0x00000148
        /*03a8*/ 	.short	0x0100
        /*03aa*/ 	.byte	0x09
	.zero		1


	//   ....[43]....
        /*03ac*/ 	.word	0x00000d90
        /*03b0*/ 	.word	0x000000ff
        /*03b4*/ 	.word	0x00000158
        /*03b8*/ 	.short	0x0100
        /*03ba*/ 	.byte	0x09
	.zero		1


	//   ....[44]....
        /*03bc*/ 	.word	0x00000e80
        /*03c0*/ 	.word	0x000000ff
        /*03c4*/ 	.word	0x00000160
        /*03c8*/ 	.short	0x0100
        /*03ca*/ 	.byte	0x08
	.zero		1


	//   ....[45]....
        /*03cc*/ 	.word	0x00001870
        /*03d0*/ 	.word	0x00000002
        /*03d4*/ 	.word	0x00000150
        /*03d8*/ 	.short	0x010a
        /*03da*/ 	.byte	0xff
	.zero		1


	//   ....[46]....
        /*03dc*/ 	.word	0x000018a0
        /*03e0*/ 	.word	0x00000002
        /*03e4*/ 	.word	0x00000140
        /*03e8*/ 	.short	0x0101
        /*03ea*/ 	.byte	0xff
	.zero		1


	//   ....[47]....
        /*03ec*/ 	.word	0x00001970
        /*03f0*/ 	.word	0x000000ff
        /*03f4*/ 	.word	0x00000050
        /*03f8*/ 	.short	0x010a
        /*03fa*/ 	.byte	0x08
	.zero		1


	//   ....[48]....
        /*03fc*/ 	.word	0x00001a70
        /*0400*/ 	.word	0x000000ff
        /*0404*/ 	.word	0x00000050
        /*0408*/ 	.short	0x010a
        /*040a*/ 	.byte	0x21
	.zero		1


	//   ....[49]....
        /*040c*/ 	.word	0x00001c20
        /*0410*/ 	.word	0x000000ff
        /*0414*/ 	.word	0x00000050
        /*0418*/ 	.short	0x010a
        /*041a*/ 	.byte	0x08
	.zero		1


	//   ....[50]....
        /*041c*/ 	.word	0x00001d40
        /*0420*/ 	.word	0x000000ff
        /*0424*/ 	.word	0x000000d8
        /*0428*/ 	.short	0x0101
        /*042a*/ 	.byte	0x05
	.zero		1


	//   ....[51]....
        /*042c*/ 	.word	0x00001d50
        /*0430*/ 	.word	0x000000ff
        /*0434*/ 	.word	0x00000050
        /*0438*/ 	.short	0x010a
        /*043a*/ 	.byte	0x08
	.zero		1


	//   ....[52]....
        /*043c*/ 	.word	0x00001dd0
        /*0440*/ 	.word	0x000000ff
        /*0444*/ 	.word	0x00000050
        /*0448*/ 	.short	0x010a
        /*044a*/ 	.byte	0x11
	.zero		1


	//   ....[53]....
        /*044c*/ 	.word	0x00001f60
        /*0450*/ 	.word	0x000000ff
        /*0454*/ 	.word	0x00000050
        /*0458*/ 	.short	0x010a
        /*045a*/ 	.byte	0x08
	.zero		1


	//   ....[54]....
        /*045c*/ 	.word	0x000020b0
        /*0460*/ 	.word	0x00000002
        /*0464*/ 	.word	0x000000e0
        /*0468*/ 	.short	0x010a
        /*046a*/ 	.byte	0xff
	.zero		1


	//   ....[55]....
        /*046c*/ 	.word	0x00002170
        /*0470*/ 	.word	0x00000002
        /*0474*/ 	.word	0x00000000
        /*0478*/ 	.short	0x0101
        /*047a*/ 	.byte	0xff
	.zero		1


	//   ....[56]....
        /*047c*/ 	.word	0x000026d0
        /*0480*/ 	.word	0x000000ff
        /*0484*/ 	.word	0x00000000
        /*0488*/ 	.short	0x010a
        /*048a*/ 	.byte	0x04
	.zero		1


	//   ....[57]....
        /*048c*/ 	.word	0x00002760
        /*0490*/ 	.word	0x000000ff
        /*0494*/ 	.word	0x00000000
        /*0498*/ 	.short	0x010a
        /*049a*/ 	.byte	0x04
	.zero		1


	//   ....[58]....
        /*049c*/ 	.word	0x000027f0
        /*04a0*/ 	.word	0x000000ff
        /*04a4*/ 	.word	0x00000000
        /*04a8*/ 	.short	0x010a
        /*04aa*/ 	.byte	0x04
	.zero		1


	//   ....[59]....
        /*04ac*/ 	.word	0x00002880
        /*04b0*/ 	.word	0x000000ff
        /*04b4*/ 	.word	0x00000000
        /*04b8*/ 	.short	0x010a
        /*04ba*/ 	.byte	0x04
	.zero		1


	//   ....[60]....
        /*04bc*/ 	.word	0x00002910
        /*04c0*/ 	.word	0x000000ff
        /*04c4*/ 	.word	0x00000000
        /*04c8*/ 	.short	0x010a
        /*04ca*/ 	.byte	0x04
	.zero		1


	//   ....[61]....
        /*04cc*/ 	.word	0x000029a0
        /*04d0*/ 	.word	0x000000ff
        /*04d4*/ 	.word	0x00000000
        /*04d8*/ 	.short	0x010a
        /*04da*/ 	.byte	0x04
	.zero		1


	//   ....[62]....
        /*04dc*/ 	.word	0x00002a30
        /*04e0*/ 	.word	0x000000ff
        /*04e4*/ 	.word	0x00000000
        /*04e8*/ 	.short	0x010a
        /*04ea*/ 	.byte	0x04
	.zero		1


	//   ....[63]....
        /*04ec*/ 	.word	0x00002ac0
        /*04f0*/ 	.word	0x000000ff
        /*04f4*/ 	.word	0x00000000
        /*04f8*/ 	.short	0x010a
        /*04fa*/ 	.byte	0x04
	.zero		1


	//   ....[64]....
        /*04fc*/ 	.word	0x00002b50
        /*0500*/ 	.word	0x000000ff
        /*0504*/ 	.word	0x00000000
        /*0508*/ 	.short	0x010a
        /*050a*/ 	.byte	0x04
	.zero		1


	//   ....[65]....
        /*050c*/ 	.word	0x00002bf0
        /*0510*/ 	.word	0x00000000
        /*0514*/ 	.word	0x00000000
        /*0518*/ 	.short	0x010a
        /*051a*/ 	.byte	0xff
	.zero		1


	//   ....[66]....
        /*051c*/ 	.word	0x00002d20
        /*0520*/ 	.word	0x00000000
        /*0524*/ 	.word	0x00000140
        /*0528*/ 	.short	0x010a
        /*052a*/ 	.byte	0xff
	.zero		1


	//   ....[67]....
        /*052c*/ 	.word	0x00002d90
        /*0530*/ 	.word	0x00000000
        /*0534*/ 	.word	0x00000000
        /*0538*/ 	.short	0x0101
        /*053a*/ 	.byte	0xff
	.zero		1


	//   ....[68]....
        /*053c*/ 	.word	0x00002db0
        /*0540*/ 	.word	0x000000ff
        /*0544*/ 	.word	0x000000f0
        /*0548*/ 	.short	0x010a
        /*054a*/ 	.byte	0x05
	.zero		1


	//   ....[69]....
        /*054c*/ 	.word	0x00002ed0
        /*0550*/ 	.word	0x00000000
        /*0554*/ 	.word	0x000000e0
        /*0558*/ 	.short	0x010a
        /*055a*/ 	.byte	0xff
	.zero		1


	//   ....[70]....
        /*055c*/ 	.word	0x00002fd0
        /*0560*/ 	.word	0x00000000
        /*0564*/ 	.word	0x00000000
        /*0568*/ 	.short	0x0101
        /*056a*/ 	.byte	0xff
	.zero		1


	//   ....[71]....
        /*056c*/ 	.word	0x00003060
        /*0570*/ 	.word	0x000000ff
        /*0574*/ 	.word	0x000000f0
        /*0578*/ 	.short	0x0106
        /*057a*/ 	.byte	0x05
	.zero		1


	//   ....[72]....
        /*057c*/ 	.word	0x00003080
        /*0580*/ 	.word	0x000000ff
        /*0584*/ 	.word	0x000000f0
        /*0588*/ 	.short	0x010a
        /*058a*/ 	.byte	0x05
	.zero		1


	//   ....[73]....
        /*058c*/ 	.word	0x00003110
        /*0590*/ 	.word	0x000000ff
        /*0594*/ 	.word	0x000000f0
        /*0598*/ 	.short	0x0106
        /*059a*/ 	.byte	0x04
	.zero		1


	//   ....[74]....
        /*059c*/ 	.word	0x00003150
        /*05a0*/ 	.word	0x00000000
        /*05a4*/ 	.word	0x000000f0
        /*05a8*/ 	.short	0x010a
        /*05aa*/ 	.byte	0xff
	.zero		1


	//   ....[75]....
        /*05ac*/ 	.word	0x00003390
        /*05b0*/ 	.word	0x000000ff
        /*05b4*/ 	.word	0x00000008
        /*05b8*/ 	.short	0x010a
        /*05ba*/ 	.byte	0x07
	.zero		1


	//   ....[76]....
        /*05bc*/ 	.word	0x000033b0
        /*05c0*/ 	.word	0x000000ff
        /*05c4*/ 	.word	0x00000008
        /*05c8*/ 	.short	0x010a
        /*05ca*/ 	.byte	0x07
	.zero		1


	//   ....[77]....
        /*05cc*/ 	.word	0x00003540
        /*05d0*/ 	.word	0x000000ff
        /*05d4*/ 	.word	0x00000008
        /*05d8*/ 	.short	0x010a
        /*05da*/ 	.byte	0x07
	.zero		1


	//   ....[78]....
        /*05dc*/ 	.word	0x00003560
        /*05e0*/ 	.word	0x000000ff
        /*05e4*/ 	.word	0x00000008
        /*05e8*/ 	.short	0x010a
        /*05ea*/ 	.byte	0x07
	.zero		1


	//   ....[79]....
        /*05ec*/ 	.word	0x00003620
        /*05f0*/ 	.word	0x000000ff
        /*05f4*/ 	.word	0x00000000
        /*05f8*/ 	.short	0x0101
        /*05fa*/ 	.byte	0x04
	.zero		1


	//   ....[80]....
        /*05fc*/ 	.word	0x00003960
        /*0600*/ 	.word	0x00000000
        /*0604*/ 	.word	0x000000e0
        /*0608*/ 	.short	0x010a
        /*060a*/ 	.byte	0xff
	.zero		1


	//   ....[81]....
        /*060c*/ 	.word	0x00003a20
        /*0610*/ 	.word	0x00000000
        /*0614*/ 	.word	0x00000000
        /*0618*/ 	.short	0x0101
        /*061a*/ 	.byte	0xff
	.zero		1


	//   ....[82]....
        /*061c*/ 	.word	0x00003ae0
        /*0620*/ 	.word	0x000000ff
        /*0624*/ 	.word	0x00000000
        /*0628*/ 	.short	0x010a
        /*062a*/ 	.byte	0x08
	.zero		1


	//   ....[83]....
        /*062c*/ 	.word	0x00003af0
        /*0630*/ 	.word	0x000000ff
        /*0634*/ 	.word	0x00000120
        /*0638*/ 	.short	0x010a
        /*063a*/ 	.byte	0x09
	.zero		1


	//   ....[84]....
        /*063c*/ 	.word	0x00003ba0
        /*0640*/ 	.word	0x000000ff
        /*0644*/ 	.word	0x00000000
        /*0648*/ 	.short	0x010a
        /*064a*/ 	.byte	0x08
	.zero		1


	//   ....[85]....
        /*064c*/ 	.word	0x00003cd0
        /*0650*/ 	.word	0x000000ff
        /*0654*/ 	.word	0x00000000
        /*0658*/ 	.short	0x010a
        /*065a*/ 	.byte	0x1e
	.zero		1


	//   ....[86]....
        /*065c*/ 	.word	0x00003fd0
        /*0660*/ 	.word	0x000000ff
        /*0664*/ 	.word	0x00000000
        /*0668*/ 	.short	0x010a
        /*066a*/ 	.byte	0x08
	.zero		1


	//   ....[87]....
        /*066c*/ 	.word	0x00004060
        /*0670*/ 	.word	0x000000ff
        /*0674*/ 	.word	0x00000000
        /*0678*/ 	.short	0x010a
        /*067a*/ 	.byte	0x08
	.zero		1


	//   ....[88]....
        /*067c*/ 	.word	0x000040f0
        /*0680*/ 	.word	0x000000ff
        /*0684*/ 	.word	0x00000000
        /*0688*/ 	.short	0x010a
        /*068a*/ 	.byte	0x08
	.zero		1


	//   ....[89]....
        /*068c*/ 	.word	0x00004190
        /*0690*/ 	.word	0x00000000
        /*0694*/ 	.word	0x00000000
        /*0698*/ 	.short	0x010a
        /*069a*/ 	.byte	0xff
	.zero		1


	//   ....[90]....
        /*069c*/ 	.word	0x000041d0
        /*06a0*/ 	.word	0x00000000
        /*06a4*/ 	.word	0x00000000
        /*06a8*/ 	.short	0x010a
        /*06aa*/ 	.byte	0xff
	.zero		1


	//   ....[91]....
        /*06ac*/ 	.word	0x00004240
        /*06b0*/ 	.word	0x000000ff
        /*06b4*/ 	.word	0x00000000
        /*06b8*/ 	.short	0x0101
        /*06ba*/ 	.byte	0x06
	.zero		1


	//   ....[92]....
        /*06bc*/ 	.word	0x00004280
        /*06c0*/ 	.word	0x000000ff
        /*06c4*/ 	.word	0x00000160
        /*06c8*/ 	.short	0x010a
        /*06ca*/ 	.byte	0x07
	.zero		1


	//   ....[93]....
        /*06cc*/ 	.word	0x000042d0
        /*06d0*/ 	.word	0x000000ff
        /*06d4*/ 	.word	0x00000000
        /*06d8*/ 	.short	0x0101
        /*06da*/ 	.byte	0x06
	.zero		1


	//   ....[94]....
        /*06dc*/ 	.word	0x000046e0
        /*06e0*/ 	.word	0x00000000
        /*06e4*/ 	.word	0x000000e0
        /*06e8*/ 	.short	0x010a
        /*06ea*/ 	.byte	0xff
	.zero		1


	//   ....[95]....
        /*06ec*/ 	.word	0x000047a0
        /*06f0*/ 	.word	0x00000000
        /*06f4*/ 	.word	0x00000000
        /*06f8*/ 	.short	0x0101
        /*06fa*/ 	.byte	0xff
	.zero		1


	//   ....[96]....
        /*06fc*/ 	.word	0x00004ac0
        /*0700*/ 	.word	0x000000ff
        /*0704*/ 	.word	0x000000d8
        /*0708*/ 	.short	0x010a
        /*070a*/ 	.byte	0x05
	.zero		1


	//   ....[97]....
        /*070c*/ 	.word	0x00004ce0
        /*0710*/ 	.word	0x000000ff
        /*0714*/ 	.word	0x000000b8
        /*0718*/ 	.short	0x010a
        /*071a*/ 	.byte	0x10
	.zero		1


	//   ....[98]....
        /*071c*/ 	.word	0x00004ee0
        /*0720*/ 	.word	0x000000ff
        /*0724*/ 	.word	0x000000a0
        /*0728*/ 	.short	0x010b
        /*072a*/ 	.byte	0x10
	.zero		1


	//   ....[99]....
        /*072c*/ 	.word	0x00004f30
        /*0730*/ 	.word	0x000000ff
        /*0734*/ 	.word	0x00000000
        /*0738*/ 	.short	0x0101
        /*073a*/ 	.byte	0x11
	.zero		1


	//   ....[100]....
        /*073c*/ 	.word	0x00004f70
        /*0740*/ 	.word	0x000000ff
        /*0744*/ 	.word	0x000000b8
        /*0748*/ 	.short	0x010a
        /*074a*/ 	.byte	0x0e
	.zero		1


	//   ....[101]....
        /*074c*/ 	.word	0x000051b0
        /*0750*/ 	.word	0x000000ff
        /*0754*/ 	.word	0x000000a0
        /*0758*/ 	.short	0x010b
        /*075a*/ 	.byte	0x0e
	.zero		1


	//   ....[102]....
        /*075c*/ 	.word	0x00005220
        /*0760*/ 	.word	0x000000ff
        /*0764*/ 	.word	0x00000000
        /*0768*/ 	.short	0x0101
        /*076a*/ 	.byte	0x10
	.zero		1


	//   ....[103]....
        /*076c*/ 	.word	0x00005270
        /*0770*/ 	.word	0x000000ff
        /*0774*/ 	.word	0x00000000
        /*0778*/ 	.short	0x010a
        /*077a*/ 	.byte	0x04
	.zero		1


	//   ....[104]....
        /*077c*/ 	.word	0x00005300
        /*0780*/ 	.word	0x000000ff
        /*0784*/ 	.word	0x00000000
        /*0788*/ 	.short	0x010a
        /*078a*/ 	.byte	0x04
	.zero		1


	//   ....[105]....
        /*078c*/ 	.word	0x000053a0
        /*0790*/ 	.word	0x00000000
        /*0794*/ 	.word	0x00000000
        /*0798*/ 	.short	0x010a
        /*079a*/ 	.byte	0xff
	.zero		1


	//   ....[106]....
        /*079c*/ 	.word	0x00005640
        /*07a0*/ 	.word	0x00000000
        /*07a4*/ 	.word	0x000000e0
        /*07a8*/ 	.short	0x010a
        /*07aa*/ 	.byte	0xff
	.zero		1


	//   ....[107]....
        /*07ac*/ 	.word	0x00005700
        /*07b0*/ 	.word	0x00000000
        /*07b4*/ 	.word	0x00000000
        /*07b8*/ 	.short	0x0101
        /*07ba*/ 	.byte	0xff
	.zero		1


	//   ....[108]....
        /*07bc*/ 	.word	0x00006230
        /*07c0*/ 	.word	0x00000002
        /*07c4*/ 	.word	0x000000a0
        /*07c8*/ 	.short	0x010a
        /*07ca*/ 	.byte	0xff
	.zero		1


	//   ....[109]....
        /*07cc*/ 	.word	0x00006290
        /*07d0*/ 	.word	0x00000010
        /*07d4*/ 	.word	0x00000100
        /*07d8*/ 	.short	0x010a
        /*07da*/ 	.byte	0xff
	.zero		1


	//   ....[110]....
        /*07dc*/ 	.word	0x00006480
        /*07e0*/ 	.word	0x00000002
        /*07e4*/ 	.word	0x000000a0
        /*07e8*/ 	.short	0x010a
        /*07ea*/ 	.byte	0xff
	.zero		1


	//   ....[111]....
        /*07ec*/ 	.word	0x00006640
        /*07f0*/ 	.word	0x00000058
        /*07f4*/ 	.word	0x00000100
        /*07f8*/ 	.short	0x010a
        /*07fa*/ 	.byte	0xff
	.zero		1


	//   ....[112]....
        /*07fc*/ 	.word	0x00006870
        /*0800*/ 	.word	0x00000058
        /*0804*/ 	.word	0x00000000
        /*0808*/ 	.short	0x0101
        /*080a*/ 	.byte	0xff
	.zero		1


	//   ....[113]....
        /*080c*/ 	.word	0x0000a510
        /*0810*/ 	.word	0x00000000
        /*0814*/ 	.word	0x00000000
        /*0818*/ 	.short	0x0101
        /*081a*/ 	.byte	0xff
	.zero		1


	//   ....[114]....
        /*081c*/ 	.word	0x0000a5d0
        /*0820*/ 	.word	0x00000002
        /*0824*/ 	.word	0x000000a0
        /*0828*/ 	.short	0x010a
        /*082a*/ 	.byte	0xff
	.zero		1


	//   ....[115]....
        /*082c*/ 	.word	0x0000a850
        /*0830*/ 	.word	0x00000000
        /*0834*/ 	.word	0x00000000
        /*0838*/ 	.short	0x0101
        /*083a*/ 	.byte	0xff
	.zero		1


	//   ....[116]....
        /*083c*/ 	.word	0x0000a870
        /*0840*/ 	.word	0x00000002
        /*0844*/ 	.word	0x00000150
        /*0848*/ 	.short	0x010a
        /*084a*/ 	.byte	0xff
	.zero		1


	//   ....[117]....
        /*084c*/ 	.word	0x0000a8d0
        /*0850*/ 	.word	0x00000002
        /*0854*/ 	.word	0x00000050
        /*0858*/ 	.short	0x010a
        /*085a*/ 	.byte	0xff
	.zero		1


	//   ....[118]....
        /*085c*/ 	.word	0x0000a930
        /*0860*/ 	.word	0x00000002
        /*0864*/ 	.word	0x00000050
        /*0868*/ 	.short	0x010a
        /*086a*/ 	.byte	0xff
	.zero		1


	//   ....[119]....
        /*086c*/ 	.word	0x0000a980
        /*0870*/ 	.word	0x00000002
        /*0874*/ 	.word	0x000000e0
        /*0878*/ 	.short	0x010a
        /*087a*/ 	.byte	0xff
	.zero		1


	//   ....[120]....
        /*087c*/ 	.word	0x0000a9e0
        /*0880*/ 	.word	0x00000000
        /*0884*/ 	.word	0x00000000
        /*0888*/ 	.short	0x010a
        /*088a*/ 	.byte	0xff
	.zero		1


	//   ....[121]....
        /*088c*/ 	.word	0x0000aa40
        /*0890*/ 	.word	0x00000000
        /*0894*/ 	.word	0x00000000
        /*0898*/ 	.short	0x010a
        /*089a*/ 	.byte	0xff
	.zero		1


	//   ....[122]....
        /*089c*/ 	.word	0x0000aaa0
        /*08a0*/ 	.word	0x00000000
        /*08a4*/ 	.word	0x00000000
        /*08a8*/ 	.short	0x010a
        /*08aa*/ 	.byte	0xff
	.zero		1


	//   ....[123]....
        /*08ac*/ 	.word	0x0000ab00
        /*08b0*/ 	.word	0x00000000
        /*08b4*/ 	.word	0x00000000
        /*08b8*/ 	.short	0x010a
        /*08ba*/ 	.byte	0xff
	.zero		1


	//   ....[124]....
        /*08bc*/ 	.word	0x0000ab60
        /*08c0*/ 	.word	0x00000000
        /*08c4*/ 	.word	0x00000000
        /*08c8*/ 	.short	0x010a
        /*08ca*/ 	.byte	0xff
	.zero		1


	//   ....[125]....
        /*08cc*/ 	.word	0x0000abc0
        /*08d0*/ 	.word	0x00000000
        /*08d4*/ 	.word	0x00000000
        /*08d8*/ 	.short	0x010a
        /*08da*/ 	.byte	0xff
	.zero		1


	//   ....[126]....
        /*08dc*/ 	.word	0x0000ac20
        /*08e0*/ 	.word	0x00000000
        /*08e4*/ 	.word	0x00000000
        /*08e8*/ 	.short	0x010a
        /*08ea*/ 	.byte	0xff
	.zero		1


	//   ....[127]....
        /*08ec*/ 	.word	0x0000ac80
        /*08f0*/ 	.word	0x00000000
        /*08f4*/ 	.word	0x00000000
        /*08f8*/ 	.short	0x010a
        /*08fa*/ 	.byte	0xff
	.zero		1


	//   ....[128]....
        /*08fc*/ 	.word	0x0000ace0
        /*0900*/ 	.word	0x00000000
        /*0904*/ 	.word	0x00000000
        /*0908*/ 	.short	0x010a
        /*090a*/ 	.byte	0xff
	.zero		1


	//   ....[129]....
        /*090c*/ 	.word	0x0000ad30
        /*0910*/ 	.word	0x00000000
        /*0914*/ 	.word	0x00000140
        /*0918*/ 	.short	0x010a
        /*091a*/ 	.byte	0xff
	.zero		1


	//   ....[130]....
        /*091c*/ 	.word	0x0000ad90
        /*0920*/ 	.word	0x00000000
        /*0924*/ 	.word	0x000000f0
        /*0928*/ 	.short	0x010a
        /*092a*/ 	.byte	0xff
	.zero		1


	//   ....[131]....
        /*092c*/ 	.word	0x0000ade0
        /*0930*/ 	.word	0x00000000
        /*0934*/ 	.word	0x000000e0
        /*0938*/ 	.short	0x010a
        /*093a*/ 	.byte	0xff
	.zero		1


	//   ....[132]....
        /*093c*/ 	.word	0x0000ae40
        /*0940*/ 	.word	0x00000000
        /*0944*/ 	.word	0x000000f0
        /*0948*/ 	.short	0x010a
        /*094a*/ 	.byte	0xff
	.zero		1


	//   ....[133]....
        /*094c*/ 	.word	0x0000aea0
        /*0950*/ 	.word	0x00000004
        /*0954*/ 	.word	0x00000008
        /*0958*/ 	.short	0x010a
        /*095a*/ 	.byte	0xff
	.zero		1


	//   ....[134]....
        /*095c*/ 	.word	0x0000af80
        /*0960*/ 	.word	0x00000002
        /*0964*/ 	.word	0x00000008
        /*0968*/ 	.short	0x010a
        /*096a*/ 	.byte	0xff
	.zero		1


	//   ....[135]....
        /*096c*/ 	.word	0x0000afd0
        /*0970*/ 	.word	0x00000000
        /*0974*/ 	.word	0x000000e0
        /*0978*/ 	.short	0x010a
        /*097a*/ 	.byte	0xff
	.zero		1


	//   ....[136]....
        /*097c*/ 	.word	0x0000b030
        /*0980*/ 	.word	0x00000000
        /*0984*/ 	.word	0x00000120
        /*0988*/ 	.short	0x010a
        /*098a*/ 	.byte	0xff
	.zero		1


	//   ....[137]....
        /*098c*/ 	.word	0x0000b090
        /*0990*/ 	.word	0x00000000
        /*0994*/ 	.word	0x00000000
        /*0998*/ 	.short	0x010a
        /*099a*/ 	.byte	0xff
	.zero		1


	//   ....[138]....
        /*099c*/ 	.word	0x0000b0f0
        /*09a0*/ 	.word	0x00000000
        /*09a4*/ 	.word	0x00000000
        /*09a8*/ 	.short	0x010a
        /*09aa*/ 	.byte	0xff
	.zero		1


	//   ....[139]....
        /*09ac*/ 	.word	0x0000b150
        /*09b0*/ 	.word	0x00000000
        /*09b4*/ 	.word	0x00000000
        /*09b8*/ 	.short	0x010a
        /*09ba*/ 	.byte	0xff
	.zero		1


	//   ....[140]....
        /*09bc*/ 	.word	0x0000b1b0
        /*09c0*/ 	.word	0x00000000
        /*09c4*/ 	.word	0x00000000
        /*09c8*/ 	.short	0x010a
        /*09ca*/ 	.byte	0xff
	.zero		1


	//   ....[141]....
        /*09cc*/ 	.word	0x0000b210
        /*09d0*/ 	.word	0x00000000
        /*09d4*/ 	.word	0x00000160
        /*09d8*/ 	.short	0x010a
        /*09da*/ 	.byte	0xff
	.zero		1


	//   ....[142]....
        /*09dc*/ 	.word	0x0000b260
        /*09e0*/ 	.word	0x00000000
        /*09e4*/ 	.word	0x000000e0
        /*09e8*/ 	.short	0x010a
        /*09ea*/ 	.byte	0xff
	.zero		1


	//   ....[143]....
        /*09ec*/ 	.word	0x0000b2c0
        /*09f0*/ 	.word	0x00000000
        /*09f4*/ 	.word	0x000000d8
        /*09f8*/ 	.short	0x010a
        /*09fa*/ 	.byte	0xff
	.zero		1


	//   ....[144]....
        /*09fc*/ 	.word	0x0000b320
        /*0a00*/ 	.word	0x00000000
        /*0a04*/ 	.word	0x000000b8
        /*0a08*/ 	.short	0x010a
        /*0a0a*/ 	.byte	0xff
	.zero		1


	//   ....[145]....
        /*0a0c*/ 	.word	0x0000b380
        /*0a10*/ 	.word	0x00000000
        /*0a14*/ 	.word	0x000000b8
        /*0a18*/ 	.short	0x010a
        /*0a1a*/ 	.byte	0xff
	.zero		1


	//   ....[146]....
        /*0a1c*/ 	.word	0x0000b3e0
        /*0a20*/ 	.word	0x00000000
        /*0a24*/ 	.word	0x00000000
        /*0a28*/ 	.short	0x010a
        /*0a2a*/ 	.byte	0xff
	.zero		1


	//   ....[147]....
        /*0a2c*/ 	.word	0x0000b440
        /*0a30*/ 	.word	0x00000000
        /*0a34*/ 	.word	0x00000000
        /*0a38*/ 	.short	0x010a
        /*0a3a*/ 	.byte	0xff
	.zero		1


	//   ....[148]....
        /*0a3c*/ 	.word	0x0000b490
        /*0a40*/ 	.word	0x00000000
        /*0a44*/ 	.word	0x000000e0
        /*0a48*/ 	.short	0x010a
        /*0a4a*/ 	.byte	0xff
	.zero		1


	//   ....[149]....
        /*0a4c*/ 	.word	0x0000b4e0
        /*0a50*/ 	.word	0x00000002
        /*0a54*/ 	.word	0x000000a0
        /*0a58*/ 	.short	0x010a
        /*0a5a*/ 	.byte	0xff
	.zero		1


	//   ....[150]....
        /*0a5c*/ 	.word	0x0000b530
        /*0a60*/ 	.word	0x00000058
        /*0a64*/ 	.word	0x00000100
        /*0a68*/ 	.short	0x010a
        /*0a6a*/ 	.byte	0xff
	.zero		1


	//----- nvinfo : EIATTR_NUM_MBARRIERS
	.align		4
.L_49:
        /*0a6c*/ 	.byte	0x03, 0x38
        /*0a6e*/ 	.short	0x002d


	//----- nvinfo : EIATTR_EXIT_INSTR_OFFSETS
	.align		4
        /*0a70*/ 	.byte	0x04, 0x1c
        /*0a72*/ 	.short	(.L_51 - .L_50)


	//   ....[0]....
.L_50:
        /*0a74*/ 	.word	0x00002c20


	//   ....[1]....
        /*0a78*/ 	.word	0x00003120


	//   ....[2]....
        /*0a7c*/ 	.word	0x00003180


	//   ....[3]....
        /*0a80*/ 	.word	0x00004500


	//   ....[4]....
        /*0a84*/ 	.word	0x000053d0


	//   ....[5]....
        /*0a88*/ 	.word	0x00005410


	//   ....[6]....
        /*0a8c*/ 	.word	0x0000a740


	//   ....[7]....
        /*0a90*/ 	.word	0x0000a7c0


	//   ....[8]....
        /*0a94*/ 	.word	0x0000a7f0


	//   ....[9]....
        /*0a98*/ 	.word	0x0000a860


	//----- nvinfo : EIATTR_MAX_THREADS
	.align		4
.L_51:
        /*0a9c*/ 	.byte	0x04, 0x05
        /*0a9e*/ 	.short	(.L_53 - .L_52)
.L_52:
        /*0aa0*/ 	.word	0x00000100
        /*0aa4*/ 	.word	0x00000001
        /*0aa8*/ 	.word	0x00000001


	//----- nvinfo : EIATTR_CRS_STACK_SIZE
	.align		4
.L_53:
        /*0aac*/ 	.byte	0x04, 0x1e
        /*0aae*/ 	.short	(.L_55 - .L_54)
.L_54:
        /*0ab0*/ 	.word	0x00000000


	//----- nvinfo : EIATTR_CBANK_PARAM_SIZE
	.align		4
.L_55:
        /*0ab4*/ 	.byte	0x03, 0x19
        /*0ab6*/ 	.short	0x0800


	//----- nvinfo : EIATTR_PARAM_CBANK
	.align		4
        /*0ab8*/ 	.byte	0x04, 0x0a
        /*0aba*/ 	.short	(.L_57 - .L_56)
	.align		4
.L_56:
        /*0abc*/ 	.word	index@(.nv.constant0._ZN7cutlass13device_kernelINS_4gemm6kernel13GemmUniversalIN4cute5tupleIJiiiiEEENS1_10collective13CollectiveMmaINS1_35MainloopSm100TmaUmmaWarpSpecializedILi10ELi2ELi4ENS5_IJNS4_1CILi2EEENSA_ILi1EEESC_EEEEENS5_IJNSA_ILi256EEENSA_ILi64EEESG_EEENS_10bfloat16_tENS5_IJlSC_lEEESI_SJ_NS4_8TiledMMAINS4_8MMA_AtomIJNS4_26SM100_MMA_F16BF16_2x1SM_SSISI_SI_fLi256ELi64ELNS4_4UMMA5MajorE0ELSO_0ELNSN_7ScaleInE0ELSP_0EEEEEENS4_6LayoutINS5_IJSC_SC_SC_EEENS5_IJNSA_ILi0EEESU_SU_EEEEENS5_IJNS4_10UnderscoreESX_SX_EEEEENS4_18SM100_TMA_2SM_LOADENS4_14ComposedLayoutINS4_7SwizzleILi3ELi4ELi3EEENS4_18smem_ptr_flag_bitsILi16EEENSS_INS5_IJNSA_ILi8EEESG_EEENS5_IJSG_SC_EEEEEEEvNS4_8identityES10_S1A_vS1B_EENS_8epilogue10collective18CollectiveEpilogueINS1D_23Sm100TmaWarpSpecializedILi3ELi2ELi32ELb1ELb0EEEJNS5_IJNSA_ILi128EEESG_SG_EEENS5_IJNSS_IS1I_SC_EENSS_INSA_ILi32EEESC_EEEEESI_SJ_SI_SJ_NS1D_6fusion15FusionCallbacksIS1H_NS1O_13LinCombEltActINS1D_6thread4SiLuESI_fSI_fLNS_15FloatRoundStyleE2EEES1J_S1N_JEEENS4_5SM1004TMEM4LOAD26SM100_TMEM_LOAD_32dp32b32xENS4_13SM90_TMA_LOADENS11_INS12_ILi2ELi4ELi3EEES15_NSS_INS5_IJS16_S1L_EEENS5_IJS1L_SC_EEEEEEENS4_39AutoVectorizingCopyWithAssumedAlignmentILi128EEENS4_14SM90_TMA_STOREES25_S27_S27_EEEvvEEEEvNT_6ParamsE)
        /*0ac0*/ 	.short	0x0380
        /*0ac2*/ 	.short	0x0800


	//----- nvinfo : EIATTR_SW_WAR
	.align		4
.L_57:
        /*0ac4*/ 	.byte	0x04, 0x36
        /*0ac6*/ 	.short	(.L_59 - .L_58)
.L_58:
        /*0ac8*/ 	.word	0x00000008
.L_59:


//--------------------- .nv.callgraph             --------------------------
	.section	.nv.callgraph,"",@"SHT_CUDA_CALLGRAPH"
	.align	4
	.sectionentsize	8
	.align		4
        /*0000*/ 	.word	0x00000000
	.align		4
        /*0004*/ 	.word	0xffffffff
	.align		4
        /*0008*/ 	.word	index@(_ZN7cutlass13device_kernelINS_4gemm6kernel13GemmUniversalIN4cute5tupleIJiiiiEEENS1_10collective13CollectiveMmaINS1_35MainloopSm100TmaUmmaWarpSpecializedILi10ELi2ELi4ENS5_IJNS4_1CILi2EEENSA_ILi1EEESC_EEEEENS5_IJNSA_ILi256EEENSA_ILi64EEESG_EEENS_10bfloat16_tENS5_IJlSC_lEEESI_SJ_NS4_8TiledMMAINS4_8MMA_AtomIJNS4_26SM100_MMA_F16BF16_2x1SM_SSISI_SI_fLi256ELi64ELNS4_4UMMA5MajorE0ELSO_0ELNSN_7ScaleInE0ELSP_0EEEEEENS4_6LayoutINS5_IJSC_SC_SC_EEENS5_IJNSA_ILi0EEESU_SU_EEEEENS5_IJNS4_10UnderscoreESX_SX_EEEEENS4_18SM100_TMA_2SM_LOADENS4_14ComposedLayoutINS4_7SwizzleILi3ELi4ELi3EEENS4_18smem_ptr_flag_bitsILi16EEENSS_INS5_IJNSA_ILi8EEESG_EEENS5_IJSG_SC_EEEEEEEvNS4_8identityES10_S1A_vS1B_EENS_8epilogue10collective18CollectiveEpilogueINS1D_23Sm100TmaWarpSpecializedILi3ELi2ELi32ELb1ELb0EEEJNS5_IJNSA_ILi128EEESG_SG_EEENS5_IJNSS_IS1I_SC_EENSS_INSA_ILi32EEESC_EEEEESI_SJ_SI_SJ_NS1D_6fusion15FusionCallbacksIS1H_NS1O_13LinCombEltActINS1D_6thread4SiLuESI_fSI_fLNS_15FloatRoundStyleE2EEES1J_S1N_JEEENS4_5SM1004TMEM4LOAD26SM100_TMEM_LOAD_32dp32b32xENS4_13SM90_TMA_LOADENS11_INS12_ILi2ELi4ELi3EEES15_NSS_INS5_IJS16_S1L_EEENS5_IJS1L_SC_EEEEEEENS4_39AutoVectorizingCopyWithAssumedAlignmentILi128EEENS4_14SM90_TMA_STOREES25_S27_S27_EEEvvEEEEvNT_6ParamsE)
	.align		4
        /*000c*/ 	.word	index@(__assertfail)
	.align		4
        /*0010*/ 	.word	0x00000000
	.align		4
        /*0014*/ 	.word	0xfffffffe
	.align		4
        /*0018*/ 	.word	0x00000000
	.align		4
        /*001c*/ 	.word	0xfffffffd
	.align		4
        /*0020*/ 	.word	0x00000000
	.align		4
        /*0024*/ 	.word	0xfffffffc


//--------------------- .nv.constant4             --------------------------
	.section	.nv.constant4,"a",@progbits
	.align	8
	.align		8
.nv.constant4:
        /*0000*/ 	.dword	__assertfail
	.align		8
        /*0008*/ 	.dword	__unnamed_1
	.align		8
        /*0010*/ 	.dword	__unnamed_2
	.align		8
        /*0018*/ 	.dword	_ZN39_INTERNAL_401ff827_4_k_cu_7e6b9c8f_29584cuda3std3__45__cpo5beginE
	.align		8
        /*0020*/ 	.dword	_ZN39_INTERNAL_401ff827_4_k_cu_7e6b9c8f_29584cuda3std3__45__cpo3endE
	.align		8
        /*0028*/ 	.dword	_ZN39_INTERNAL_401ff827_4_k_cu_7e6b9c8f_29584cuda3std3__45__cpo6cbeginE
	.align		8
        /*0030*/ 	.dword	_ZN39_INTERNAL_401ff827_4_k_cu_7e6b9c8f_29584cuda3std3__45__cpo4cendE
	.align		8
        /*0038*/ 	.dword	_ZN39_INTERNAL_401ff827_4_k_cu_7e6b9c8f_29584cuda3std3__441_GLOBAL__N__401ff827_4_k_cu_7e6b9c8f_29586ignoreE
	.align		8
        /*0040*/ 	.dword	_ZN39_INTERNAL_401ff827_4_k_cu_7e6b9c8f_29584cuda3std3__419piecewise_constructE
	.align		8
        /*0048*/ 	.dword	_ZN39_INTERNAL_401ff827_4_k_cu_7e6b9c8f_29584cuda3std3__48in_placeE
	.align		8
        /*0050*/ 	.dword	_ZN39_INTERNAL_401ff827_4_k_cu_7e6b9c8f_29584cuda3std6ranges3__45__cpo4swapE
	.align		8
        /*0058*/ 	.dword	_ZN39_INTERNAL_401ff827_4_k_cu_7e6b9c8f_29584cuda3std6ranges3__45__cpo9iter_moveE
	.align		8
        /*0060*/ 	.dword	_ZN39_INTERNAL_401ff827_4_k_cu_7e6b9c8f_29584cute7productE
	.align		8
        /*0068*/ 	.dword	_ZN39_INTERNAL_401ff827_4_k_cu_7e6b9c8f_29584cute1_E
	.align		8
        /*0070*/ 	.dword	$str$25
	.align		8
        /*0078*/ 	.dword	$str$26
	.align		8
        /*0080*/ 	.dword	$str$27
	.align		8
        /*0088*/ 	.dword	$str$28


//--------------------- .text._ZN7cutlass13device_kernelINS_4gemm6kernel13GemmUniversalIN4cute5tupleIJiiiiEEENS1_10collective13CollectiveMmaINS1_35MainloopSm100TmaUmmaWarpSpecializedILi10ELi2ELi4ENS5_IJNS4_1CILi2EEENSA_ILi1EEESC_EEEEENS5_IJNSA_ILi256EEENSA_ILi64EEESG_EEENS_10bfloat16_tENS5_IJlSC_lEEESI_SJ_NS4_8TiledMMAINS4_8MMA_AtomIJNS4_26SM100_MMA_F16BF16_2x1SM_SSISI_SI_fLi256ELi64ELNS4_4UMMA5MajorE0ELSO_0ELNSN_7ScaleInE0ELSP_0EEEEEENS4_6LayoutINS5_IJSC_SC_SC_EEENS5_IJNSA_ILi0EEESU_SU_EEEEENS5_IJNS4_10UnderscoreESX_SX_EEEEENS4_18SM100_TMA_2SM_LOADENS4_14ComposedLayoutINS4_7SwizzleILi3ELi4ELi3EEENS4_18smem_ptr_flag_bitsILi16EEENSS_INS5_IJNSA_ILi8EEESG_EEENS5_IJSG_SC_EEEEEEEvNS4_8identityES10_S1A_vS1B_EENS_8epilogue10collective18CollectiveEpilogueINS1D_23Sm100TmaWarpSpecializedILi3ELi2ELi32ELb1ELb0EEEJNS5_IJNSA_ILi128EEESG_SG_EEENS5_IJNSS_IS1I_SC_EENSS_INSA_ILi32EEESC_EEEEESI_SJ_SI_SJ_NS1D_6fusion15FusionCallbacksIS1H_NS1O_13LinCombEltActINS1D_6thread4SiLuESI_fSI_fLNS_15FloatRoundStyleE2EEES1J_S1N_JEEENS4_5SM1004TMEM4LOAD26SM100_TMEM_LOAD_32dp32b32xENS4_13SM90_TMA_LOADENS11_INS12_ILi2ELi4ELi3EEES15_NSS_INS5_IJS16_S1L_EEENS5_IJS1L_SC_EEEEEEENS4_39AutoVectorizingCopyWithAssumedAlignmentILi128EEENS4_14SM90_TMA_STOREES25_S27_S27_EEEvvEEEEvNT_6ParamsE --------------------------
	.section	.text._ZN7cutlass13device_kernelINS_4gemm6kernel13GemmUniversalIN4cute5tupleIJiiiiEEENS1_10collective13CollectiveMmaINS1_35MainloopSm100TmaUmmaWarpSpecializedILi10ELi2ELi4ENS5_IJNS4_1CILi2EEENSA_ILi1EEESC_EEEEENS5_IJNSA_ILi256EEENSA_ILi64EEESG_EEENS_10bfloat16_tENS5_IJlSC_lEEESI_SJ_NS4_8TiledMMAINS4_8MMA_AtomIJNS4_26SM100_MMA_F16BF16_2x1SM_SSISI_SI_fLi256ELi64ELNS4_4UMMA5MajorE0ELSO_0ELNSN_7ScaleInE0ELSP_0EEEEEENS4_6LayoutINS5_IJSC_SC_SC_EEENS5_IJNSA_ILi0EEESU_SU_EEEEENS5_IJNS4_10UnderscoreESX_SX_EEEEENS4_18SM100_TMA_2SM_LOADENS4_14ComposedLayoutINS4_7SwizzleILi3ELi4ELi3EEENS4_18smem_ptr_flag_bitsILi16EEENSS_INS5_IJNSA_ILi8EEESG_EEENS5_IJSG_SC_EEEEEEEvNS4_8identityES10_S1A_vS1B_EENS_8epilogue10collective18CollectiveEpilogueINS1D_23Sm100TmaWarpSpecializedILi3ELi2ELi32ELb1ELb0EEEJNS5_IJNSA_ILi128EEESG_SG_EEENS5_IJNSS_IS1I_SC_EENSS_INSA_ILi32EEESC_EEEEESI_SJ_SI_SJ_NS1D_6fusion15FusionCallbacksIS1H_NS1O_13LinCombEltActINS1D_6thread4SiLuESI_fSI_fLNS_15FloatRoundStyleE2EEES1J_S1N_JEEENS4_5SM1004TMEM4LOAD26SM100_TMEM_LOAD_32dp32b32xENS4_13SM90_TMA_LOADENS11_INS12_ILi2ELi4ELi3EEES15_NSS_INS5_IJS16_S1L_EEENS5_IJS1L_SC_EEEEEEENS4_39AutoVectorizingCopyWithAssumedAlignmentILi128EEENS4_14SM90_TMA_STOREES25_S27_S27_EEEvvEEEEvNT_6ParamsE,"ax",@progbits
	.align	128
.text._ZN7cutlass13device_kernelINS_4gemm6kernel13GemmUniversalIN4cute5tupleIJiiiiEEENS1_10collective13CollectiveMmaINS1_35MainloopSm100TmaUmmaWarpSpecializedILi10ELi2ELi4ENS5_IJNS4_1CILi2EEENSA_ILi1EEESC_EEEEENS5_IJNSA_ILi256EEENSA_ILi64EEESG_EEENS_10bfloat16_tENS5_IJlSC_lEEESI_SJ_NS4_8TiledMMAINS4_8MMA_AtomIJNS4_26SM100_MMA_F16BF16_2x1SM_SSISI_SI_fLi256ELi64ELNS4_4UMMA5MajorE0ELSO_0ELNSN_7ScaleInE0ELSP_0EEEEEENS4_6LayoutINS5_IJSC_SC_SC_EEENS5_IJNSA_ILi0EEESU_SU_EEEEENS5_IJNS4_10UnderscoreESX_SX_EEEEENS4_18SM100_TMA_2SM_LOADENS4_14ComposedLayoutINS4_7SwizzleILi3ELi4ELi3EEENS4_18smem_ptr_flag_bitsILi16EEENSS_INS5_IJNSA_ILi8EEESG_EEENS5_IJSG_SC_EEEEEEEvNS4_8identityES10_S1A_vS1B_EENS_8epilogue10collective18CollectiveEpilogueINS1D_23Sm100TmaWarpSpecializedILi3ELi2ELi32ELb1ELb0EEEJNS5_IJNSA_ILi128EEESG_SG_EEENS5_IJNSS_IS1I_SC_EENSS_INSA_ILi32EEESC_EEEEESI_SJ_SI_SJ_NS1D_6fusion15FusionCallbacksIS1H_NS1O_13LinCombEltActINS1D_6thread4SiLuESI_fSI_fLNS_15FloatRoundStyleE2EEES1J_S1N_JEEENS4_5SM1004TMEM4LOAD26SM100_TMEM_LOAD_32dp32b32xENS4_13SM90_TMA_LOADENS11_INS12_ILi2ELi4ELi3EEES15_NSS_INS5_IJS16_S1L_EEENS5_IJS1L_SC_EEEEEEENS4_39AutoVectorizingCopyWithAssumedAlignmentILi128EEENS4_14SM90_TMA_STOREES25_S27_S27_EEEvvEEEEvNT_6ParamsE:
        .type           _ZN7cutlass13device_kernelINS_4gemm6kernel13GemmUniversalIN4cute5tupleIJiiiiEEENS1_10collective13CollectiveMmaINS1_35MainloopSm100TmaUmmaWarpSpecializedILi10ELi2ELi4ENS5_IJNS4_1CILi2EEENSA_ILi1EEESC_EEEEENS5_IJNSA_ILi256EEENSA_ILi64EEESG_EEENS_10bfloat16_tENS5_IJlSC_lEEESI_SJ_NS4_8TiledMMAINS4_8MMA_AtomIJNS4_26SM100_MMA_F16BF16_2x1SM_SSISI_SI_fLi256ELi64ELNS4_4UMMA5MajorE0ELSO_0ELNSN_7ScaleInE0ELSP_0EEEEEENS4_6LayoutINS5_IJSC_SC_SC_EEENS5_IJNSA_ILi0EEESU_SU_EEEEENS5_IJNS4_10UnderscoreESX_SX_EEEEENS4_18SM100_TMA_2SM_LOADENS4_14ComposedLayoutINS4_7SwizzleILi3ELi4ELi3EEENS4_18smem_ptr_flag_bitsILi16EEENSS_INS5_IJNSA_ILi8EEESG_EEENS5_IJSG_SC_EEEEEEEvNS4_8identityES10_S1A_vS1B_EENS_8epilogue10collective18CollectiveEpilogueINS1D_23Sm100TmaWarpSpecializedILi3ELi2ELi32ELb1ELb0EEEJNS5_IJNSA_ILi128EEESG_SG_EEENS5_IJNSS_IS1I_SC_EENSS_INSA_ILi32EEESC_EEEEESI_SJ_SI_SJ_NS1D_6fusion15FusionCallbacksIS1H_NS1O_13LinCombEltActINS1D_6thread4SiLuESI_fSI_fLNS_15FloatRoundStyleE2EEES1J_S1N_JEEENS4_5SM1004TMEM4LOAD26SM100_TMEM_LOAD_32dp32b32xENS4_13SM90_TMA_LOADENS11_INS12_ILi2ELi4ELi3EEES15_NSS_INS5_IJS16_S1L_EEENS5_IJS1L_SC_EEEEEEENS4_39AutoVectorizingCopyWithAssumedAlignmentILi128EEENS4_14SM90_TMA_STOREES25_S27_S27_EEEvvEEEEvNT_6ParamsE,@function
        .size           _ZN7cutlass13device_kernelINS_4gemm6kernel13GemmUniversalIN4cute5tupleIJiiiiEEENS1_10collective13CollectiveMmaINS1_35MainloopSm100TmaUmmaWarpSpecializedILi10ELi2ELi4ENS5_IJNS4_1CILi2EEENSA_ILi1EEESC_EEEEENS5_IJNSA_ILi256EEENSA_ILi64EEESG_EEENS_10bfloat16_tENS5_IJlSC_lEEESI_SJ_NS4_8TiledMMAINS4_8MMA_AtomIJNS4_26SM100_MMA_F16BF16_2x1SM_SSISI_SI_fLi256ELi64ELNS4_4UMMA5MajorE0ELSO_0ELNSN_7ScaleInE0ELSP_0EEEEEENS4_6LayoutINS5_IJSC_SC_SC_EEENS5_IJNSA_ILi0EEESU_SU_EEEEENS5_IJNS4_10UnderscoreESX_SX_EEEEENS4_18SM100_TMA_2SM_LOADENS4_14ComposedLayoutINS4_7SwizzleILi3ELi4ELi3EEENS4_18smem_ptr_flag_bitsILi16EEENSS_INS5_IJNSA_ILi8EEESG_EEENS5_IJSG_SC_EEEEEEEvNS4_8identityES10_S1A_vS1B_EENS_8epilogue10collective18CollectiveEpilogueINS1D_23Sm100TmaWarpSpecializedILi3ELi2ELi32ELb1ELb0EEEJNS5_IJNSA_ILi128EEESG_SG_EEENS5_IJNSS_IS1I_SC_EENSS_INSA_ILi32EEESC_EEEEESI_SJ_SI_SJ_NS1D_6fusion15FusionCallbacksIS1H_NS1O_13LinCombEltActINS1D_6thread4SiLuESI_fSI_fLNS_15FloatRoundStyleE2EEES1J_S1N_JEEENS4_5SM1004TMEM4LOAD26SM100_TMEM_LOAD_32dp32b32xENS4_13SM90_TMA_LOADENS11_INS12_ILi2ELi4ELi3EEES15_NSS_INS5_IJS16_S1L_EEENS5_IJS1L_SC_EEEEEEENS4_39AutoVectorizingCopyWithAssumedAlignmentILi128EEENS4_14SM90_TMA_STOREES25_S27_S27_EEEvvEEEEvNT_6ParamsE,(.L_x_291 - _ZN7cutlass13device_kernelINS_4gemm6kernel13GemmUniversalIN4cute5tupleIJiiiiEEENS1_10collective13CollectiveMmaINS1_35MainloopSm100TmaUmmaWarpSpecializedILi10ELi2ELi4ENS5_IJNS4_1CILi2EEENSA_ILi1EEESC_EEEEENS5_IJNSA_ILi256EEENSA_ILi64EEESG_EEENS_10bfloat16_tENS5_IJlSC_lEEESI_SJ_NS4_8TiledMMAINS4_8MMA_AtomIJNS4_26SM100_MMA_F16BF16_2x1SM_SSISI_SI_fLi256ELi64ELNS4_4UMMA5MajorE0ELSO_0ELNSN_7ScaleInE0ELSP_0EEEEEENS4_6LayoutINS5_IJSC_SC_SC_EEENS5_IJNSA_ILi0EEESU_SU_EEEEENS5_IJNS4_10UnderscoreESX_SX_EEEEENS4_18SM100_TMA_2SM_LOADENS4_14ComposedLayoutINS4_7SwizzleILi3ELi4ELi3EEENS4_18smem_ptr_flag_bitsILi16EEENSS_INS5_IJNSA_ILi8EEESG_EEENS5_IJSG_SC_EEEEEEEvNS4_8identityES10_S1A_vS1B_EENS_8epilogue10collective18CollectiveEpilogueINS1D_23Sm100TmaWarpSpecializedILi3ELi2ELi32ELb1ELb0EEEJNS5_IJNSA_ILi128EEESG_SG_EEENS5_IJNSS_IS1I_SC_EENSS_INSA_ILi32EEESC_EEEEESI_SJ_SI_SJ_NS1D_6fusion15FusionCallbacksIS1H_NS1O_13LinCombEltActINS1D_6thread4SiLuESI_fSI_fLNS_15FloatRoundStyleE2EEES1J_S1N_JEEENS4_5SM1004TMEM4LOAD26SM100_TMEM_LOAD_32dp32b32xENS4_13SM90_TMA_LOADENS11_INS12_ILi2ELi4ELi3EEES15_NSS_INS5_IJS16_S1L_EEENS5_IJS1L_SC_EEEEEEENS4_39AutoVectorizingCopyWithAssumedAlignmentILi128EEENS4_14SM90_TMA_STOREES25_S27_S27_EEEvvEEEEvNT_6ParamsE)
        .other          _ZN7cutlass13device_kernelINS_4gemm6kernel13GemmUniversalIN4cute5tupleIJiiiiEEENS1_10collective13CollectiveMmaINS1_35MainloopSm100TmaUmmaWarpSpecializedILi10ELi2ELi4ENS5_IJNS4_1CILi2EEENSA_ILi1EEESC_EEEEENS5_IJNSA_ILi256EEENSA_ILi64EEESG_EEENS_10bfloat16_tENS5_IJlSC_lEEESI_SJ_NS4_8TiledMMAINS4_8MMA_AtomIJNS4_26SM100_MMA_F16BF16_2x1SM_SSISI_SI_fLi256ELi64ELNS4_4UMMA5MajorE0ELSO_0ELNSN_7ScaleInE0ELSP_0EEEEEENS4_6LayoutINS5_IJSC_SC_SC_EEENS5_IJNSA_ILi0EEESU_SU_EEEEENS5_IJNS4_10UnderscoreESX_SX_EEEEENS4_18SM100_TMA_2SM_LOADENS4_14ComposedLayoutINS4_7SwizzleILi3ELi4ELi3EEENS4_18smem_ptr_flag_bitsILi16EEENSS_INS5_IJNSA_ILi8EEESG_EEENS5_IJSG_SC_EEEEEEEvNS4_8identityES10_S1A_vS1B_EENS_8epilogue10collective18CollectiveEpilogueINS1D_23Sm100TmaWarpSpecializedILi3ELi2ELi32ELb1ELb0EEEJNS5_IJNSA_ILi128EEESG_SG_EEENS5_IJNSS_IS1I_SC_EENSS_INSA_ILi32EEESC_EEEEESI_SJ_SI_SJ_NS1D_6fusion15FusionCallbacksIS1H_NS1O_13LinCombEltActINS1D_6thread4SiLuESI_fSI_fLNS_15FloatRoundStyleE2EEES1J_S1N_JEEENS4_5SM1004TMEM4LOAD26SM100_TMEM_LOAD_32dp32b32xENS4_13SM90_TMA_LOADENS11_INS12_ILi2ELi4ELi3EEES15_NSS_INS5_IJS16_S1L_EEENS5_IJS1L_SC_EEEEEEENS4_39AutoVectorizingCopyWithAssumedAlignmentILi128EEENS4_14SM90_TMA_STOREES25_S27_S27_EEEvvEEEEvNT_6ParamsE,@"STO_CUDA_ENTRY STV_DEFAULT"
_ZN7cutlass13device_kernelINS_4gemm6kernel13GemmUniversalIN4cute5tupleIJiiiiEEENS1_10collective13CollectiveMmaINS1_35MainloopSm100TmaUmmaWarpSpecializedILi10ELi2ELi4ENS5_IJNS4_1CILi2EEENSA_ILi1EEESC_EEEEENS5_IJNSA_ILi256EEENSA_ILi64EEESG_EEENS_10bfloat16_tENS5_IJlSC_lEEESI_SJ_NS4_8TiledMMAINS4_8MMA_AtomIJNS4_26SM100_MMA_F16BF16_2x1SM_SSISI_SI_fLi256ELi64ELNS4_4UMMA5MajorE0ELSO_0ELNSN_7ScaleInE0ELSP_0EEEEEENS4_6LayoutINS5_IJSC_SC_SC_EEENS5_IJNSA_ILi0EEESU_SU_EEEEENS5_IJNS4_10UnderscoreESX_SX_EEEEENS4_18SM100_TMA_2SM_LOADENS4_14ComposedLayoutINS4_7SwizzleILi3ELi4ELi3EEENS4_18smem_ptr_flag_bitsILi16EEENSS_INS5_IJNSA_ILi8EEESG_EEENS5_IJSG_SC_EEEEEEEvNS4_8identityES10_S1A_vS1B_EENS_8epilogue10collective18CollectiveEpilogueINS1D_23Sm100TmaWarpSpecializedILi3ELi2ELi32ELb1ELb0EEEJNS5_IJNSA_ILi128EEESG_SG_EEENS5_IJNSS_IS1I_SC_EENSS_INSA_ILi32EEESC_EEEEESI_SJ_SI_SJ_NS1D_6fusion15FusionCallbacksIS1H_NS1O_13LinCombEltActINS1D_6thread4SiLuESI_fSI_fLNS_15FloatRoundStyleE2EEES1J_S1N_JEEENS4_5SM1004TMEM4LOAD26SM100_TMEM_LOAD_32dp32b32xENS4_13SM90_TMA_LOADENS11_INS12_ILi2ELi4ELi3EEES15_NSS_INS5_IJS16_S1L_EEENS5_IJS1L_SC_EEEEEEENS4_39AutoVectorizingCopyWithAssumedAlignmentILi128EEENS4_14SM90_TMA_STOREES25_S27_S27_EEEvvEEEEvNT_6ParamsE:
[----:B------:R-:W1:Y:S01]  /*0000*/  LDC R1, c[0x0][0x37c] ;  /* 0x0000df00ff017b82 */ /* 0x000e620000000800 */
[----:B------:R-:W2:Y:S01]  /*0010*/  S2R R153, SR_TID.X ;  /* 0x0000000000997919 */ /* 0x000ea20000002100 */
[----:B------:R-:W3:Y:S06]  /*0020*/  LDCU.64 UR10, c[0x0][0x890] ;  /* 0x00011200ff0a77ac */ /* 0x000eec0008000a00 */
[----:B------:R-:W4:Y:S01]  /*0030*/  S2UR UR4, SR_CgaCtaId ;  /* 0x00000000000479c3 */ /* 0x000f220000008800 */
[----:B------:R-:W-:Y:S02]  /*0040*/  PRMT R132, RZ, 0x7610, R132 ;  /* 0x00007610ff847816 */ /* 0x000fe40000000084 */
[----:B------:R-:W-:Y:S01]  /*0050*/  ELECT P0, URZ, PT ;  /* 0x0000000000ff782f */ /* 0x000fe20003800000 */
[----:B------:R-:W1:Y:S01]  /*0060*/  LDCU.64 UR38, c[0x0][0x358] ;  /* 0x00006b00ff2677ac */ /* 0x000e620008000a00 */
[----:B---3--:R-:W-:-:S04]  /*0070*/  UISETP.NE.U32.AND UP2, UPT, UR10, URZ, UPT ;  /* 0x000000ff0a00728c */ /* 0x008fc8000bf45070 */
[----:B------:R-:W-:Y:S02]  /*0080*/  UISETP.NE.AND.EX UP2, UPT, UR11, URZ, UPT, UP2 ;  /* 0x000000ff0b00728c */ /* 0x000fe4000bf45320 */
[----:B----4-:R-:W-:Y:S02]  /*0090*/  ULOP3.LUT UR6, UR4, 0x1, URZ, 0xc0, !UPT ;  /* 0x0000000104067892 */ /* 0x010fe4000f8ec0ff */
[----:B------:R-:W-:Y:S01]  /*00a0*/  ULOP3.LUT UR5, UR4, 0x1, URZ, 0x3c, !UPT ;  /* 0x0000000104057892 */ /* 0x000fe2000f8e3cff */
[----:B--2---:R-:W-:-:S05]  /*00b0*/  SHF.R.U32.HI R156, RZ, 0x5, R153 ;  /* 0x00000005ff9c7819 */ /* 0x004fca0000011699 */
[----:B------:R-:W2:Y:S02]  /*00c0*/  SHFL.IDX PT, R0, R156, RZ, 0x1f ;  /* 0x00001fff9c007589 */ /* 0x000ea400000e0000 */
[----:B--2---:R-:W-:Y:S01]  /*00d0*/  R2UR UR7, R0 ;  /* 0x00000000000772ca */ /* 0x004fe200000e0000 */
[----:B-1----:R-:W-:Y:S05]  /*00e0*/  BRA.U UP2, `(.L_x_0) ;  /* 0x00000001022c7547 */ /* 0x002fea000b800000 */
[----:B------:R-:W1:Y:S02]  /*00f0*/  LDCU.64 UR8, c[0x0][0x888] ;  /* 0x00011100ff0877ac */ /* 0x000e640008000a00 */
[----:B-1----:R-:W-:-:S04]  /*0100*/  UISETP.NE.U32.AND UP0, UPT, UR8, URZ, UPT ;  /* 0x000000ff0800728c */ /* 0x002fc8000bf05070 */
[----:B------:R-:W-:-:S09]  /*0110*/  UISETP.NE.AND.EX UP0, UPT, UR9, URZ, UPT, UP0 ;  /* 0x000000ff0900728c */ /* 0x000fd2000bf05300 */
[----:B------:R-:W-:Y:S05]  /*0120*/  BRA.U !UP0, `(.L_x_1) ;  /* 0x0000000108107547 */ /* 0x000fea000b800000 */
[----:B------:R-:W1:Y:S02]  /*0130*/  LDC.64 R90, c[0x0][0x888] ;  /* 0x00022200ff5a7b82 */ /* 0x000e640000000a00 */
[----:B-1----:R1:W5:Y:S01]  /*0140*/  LDG.E R90, desc[UR38][R90.64] ;  /* 0x000000265a5a7981 */ /* 0x002362000c1e1900 */
[----:B------:R-:W-:Y:S01]  /*0150*/  HFMA2 R132, -RZ, RZ, 0, 5.9604644775390625e-08 ;  /* 0x00000001ff847431 */ /* 0x000fe200000001ff */
[----:B------:R-:W-:Y:S05]  /*0160*/  BRA `(.L_x_0) ;  /* 0x00000000000c7947 */ /* 0x000fea0003800000 */
.L_x_1:
[----:B------:R-:W1:Y:S01]  /*0170*/  LDCU UR8, c[0x0][0x880] ;  /* 0x00011000ff0877ac */ /* 0x000e620008000800 */
[----:B------:R-:W-:Y:S01]  /*0180*/  HFMA2 R132, -RZ, RZ, 0, 5.9604644775390625e-08 ;  /* 0x00000001ff847431 */ /* 0x000fe200000001ff */
[----:B-1----:R-:W-:-:S07]  /*0190*/  MOV R90, UR8 ;  /* 0x00000008005a7c02 */ /* 0x002fce0008000f00 */
.L_x_0:
[----:B------:R-:W2:Y:S02]  /*01a0*/  LDCU.64 UR8, c[0x0][0x8b0] ;  /* 0x00011600ff0877ac */ /* 0x000ea40008000a00 */
[----:B--2---:R-:W-:-:S04]  /*01b0*/  UISETP.NE.U32.AND UP0, UPT, UR8, URZ, UPT ;  /* 0x000000ff0800728c */ /* 0x004fc8000bf05070 */
[----:B------:R-:W-:-:S09]  /*01c0*/  UISETP.NE.AND.EX UP0, UPT, UR9, URZ, UPT, UP0 ;  /* 0x000000ff0900728c */ /* 0x000fd2000bf05300 */
[----:B------:R-:W-:Y:S05]  /*01d0*/  BRA.U UP0, `(.L_x_2) ;  /* 0x0000000100247547 */ /* 0x000fea000b800000 */
[----:B------:R-:W2:Y:S02]  /*01e0*/  LDCU.64 UR8, c[0x0][0x8a8] ;  /* 0x00011500ff0877ac */ /* 0x000ea40008000a00 */
[----:B--2---:R-:W-:-:S04]  /*01f0*/  UISETP.NE.U32.AND UP0, UPT, UR8, URZ, UPT ;  /* 0x000000ff0800728c */ /* 0x004fc8000bf05070 */
[----:B------:R-:W-:-:S09]  /*0200*/  UISETP.NE.AND.EX UP0, UPT, UR9, URZ, UPT, UP0 ;  /* 0x000000ff0900728c */ /* 0x000fd2000bf05300 */
[----:B------:R-:W-:Y:S05]  /*0210*/  BRA.U !UP0, `(.L_x_3) ;  /* 0x00000001080c7547 */ /* 0x000fea000b800000 */
[----:B------:R-:W2:Y:S02]  /*0220*/  LDC.64 R70, c[0x0][0x8a8] ;  /* 0x00022a00ff467b82 */ /* 0x000ea40000000a00 */
[----:B--2---:R2:W5:Y:S01]  /*0230*/  LDG.E R70, desc[UR38][R70.64] ;  /* 0x0000002646467981 */ /* 0x004562000c1e1900 */
[----:B------:R-:W-:Y:S05]  /*0240*/  BRA `(.L_x_2) ;  /* 0x0000000000087947 */ /* 0x000fea0003800000 */
.L_x_3:
[----:B------:R-:W2:Y:S02]  /*0250*/  LDCU UR8, c[0x0][0x8a0] ;  /* 0x00011400ff0877ac */ /* 0x000ea40008000800 */
[----:B--2---:R-:W-:Y:S02]  /*0260*/  MOV R70, UR8 ;  /* 0x0000000800467c02 */ /* 0x004fe40008000f00 */
.L_x_2:
[----:B------:R-:W-:Y:S01]  /*0270*/  IMAD.U32 R0, RZ, RZ, UR7 ;  /* 0x00000007ff007e24 */ /* 0x000fe2000f8e00ff */
[----:B------:R-:W-:Y:S04]  /*0280*/  BSSY.RECONVERGENT B0, `(.L_x_4) ;  /* 0x000000c000007945 */ /* 0x000fe80003800200 */
[C---:B------:R-:W-:Y:S02]  /*0290*/  ISETP.NE.OR P2, PT, R0.reuse, 0x1, !P0 ;  /* 0x000000010000780c */ /* 0x040fe40004745670 */
[----:B------:R-:W-:-:S11]  /*02a0*/  ISETP.NE.OR P1, PT, R0, 0x3, !P0 ;  /* 0x000000030000780c */ /* 0x000fd60004725670 */
[----:B------:R-:W-:Y:S05]  /*02b0*/  @P2 BRA `(.L_x_5) ;  /* 0x0000000000202947 */ /* 0x000fea0003800000 */
[----:B------:R-:W3:Y:S02]  /*02c0*/  LDCU.64 UR8, c[0x0][0x348] ;  /* 0x00006900ff0877ac */ /* 0x000ee40008000a00 */
[----:B---3--:R-:W-:Y:S02]  /*02d0*/  UIADD3 UR12, UP1, UPT, UR8, 0x80, URZ ;  /* 0x00000080080c7890 */ /* 0x008fe4000ff3e0ff */
[----:B------:R-:W-:Y:S02]  /*02e0*/  UIADD3 UR8, UP0, UPT, UR8, 0x180, URZ ;  /* 0x0000018008087890 */ /* 0x000fe4000ff1e0ff */
[----:B------:R-:W-:Y:S02]  /*02f0*/  UIADD3.X UR13, UPT, UPT, URZ, UR9, URZ, UP1, !UPT ;  /* 0x00000009ff0d7290 */ /* 0x000fe40008ffe4ff */
[----:B------:R-:W-:-:S07]  /*0300*/  UIADD3.X UR9, UPT, UPT, URZ, UR9, URZ, UP0, !UPT ;  /* 0x00000009ff097290 */ /* 0x000fce00087fe4ff */
[----:B------:R3:W-:Y:S02]  /*0310*/  UTMACCTL.PF [UR12] ;  /* 0x000000000c0079b9 */ /* 0x0007e40008040000 */
[----:B------:R3:W-:Y:S02]  /*0320*/  UTMACCTL.PF [UR8] ;  /* 0x00000000080079b9 */ /* 0x0007e40008040000 */
[----:B---3--:R-:W-:Y:S01]  /*0330*/  NOP ;  /* 0x0000000000007918 */ /* 0x008fe20000000000 */
.L_x_5:
[----:B------:R-:W-:Y:S05]  /*0340*/  BSYNC.RECONVERGENT B0 ;  /* 0x0000000000007941 */ /* 0x000fea0003800200 */
.L_x_4:
[----:B------:R-:W-:Y:S04]  /*0350*/  BSSY.RECONVERGENT B0, `(.L_x_6) ;  /* 0x000000a000007945 */ /* 0x000fe80003800200 */
        /* <DEDUP_REMOVED lines=9> */
.L_x_7:
[----:B------:R-:W-:Y:S05]  /*03f0*/  BSYNC.RECONVERGENT B0 ;  /* 0x0000000000007941 */ /* 0x000fea0003800200 */
.L_x_6:
[----:B------:R-:W3:Y:S01]  /*0400*/  LDCU.64 UR8, c[0x0][0x888] ;  /* 0x00011100ff0877ac */ /* 0x000ee20008000a00 */
[----:B------:R-:W-:Y:S02]  /*0410*/  UISETP.EQ.U32.AND UP1, UPT, UR10, URZ, UPT ;  /* 0x000000ff0a00728c */ /* 0x000fe4000bf22070 */
[----:B------:R-:W-:Y:S02]  /*0420*/  UPLOP3.LUT UP5, UPT, UPT, UPT, UPT, 0x40, 0x4 ;  /* 0x000000000004789c */ /* 0x000fe40003fae870 */
[----:B---3--:R-:W-:-:S04]  /*0430*/  UISETP.NE.U32.AND UP0, UPT, UR8, URZ, UPT ;  /* 0x000000ff0800728c */ /* 0x008fc8000bf05070 */
[----:B------:R-:W-:-:S04]  /*0440*/  UISETP.NE.AND.EX UP0, UPT, UR9, URZ, UPT, UP0 ;  /* 0x000000ff0900728c */ /* 0x000fc8000bf05300 */
[----:B------:R-:W-:-:S04]  /*0450*/  UISETP.EQ.OR.EX UP3, UPT, UR11, URZ, !UP0, UP1 ;  /* 0x000000ff0b00728c */ /* 0x000fc8000c762710 */
[----:B------:R-:W-:-:S05]  /*0460*/  UP2UR UR43, UPR, URZ, 0x8 ;  /* 0x00000008ff2b7883 */ /* 0x000fca0008000000 */
[----:B------:R-:W-:Y:S07]  /*0470*/  BRA.U !UP3, `(.L_x_8) ;  /* 0x000000010b147547 */ /* 0x000fee000b800000 */
[----:B------:R-:W-:Y:S01]  /*0480*/  PLOP3.LUT P2, PT, PT, PT, UP2, 0x80, 0x8 ;  /* 0x000000000008781c */ /* 0x000fe20003f4f028 */
[----:B------:R-:W-:-:S12]  /*0490*/  UPLOP3.LUT UP5, UPT, UPT, UPT, UP0, 0x40, 0x4 ;  /* 0x000000000004789c */ /* 0x000fd80003fae800 */
[----:B-----5:R-:W-:-:S13]  /*04a0*/  @!P2 FSETP.EQ.AND P1, PT, R90, RZ, PT ;  /* 0x000000ff5a00a20b */ /* 0x020fda0003f22000 */
[----:B------:R-:W-:Y:S01]  /*04b0*/  @!P2 VOTEU.ANY UP1, P1 ;  /* 0x0000000000ffa886 */ /* 0x000fe20000820100 */
[----:B------:R-:W-:-:S11]  /*04c0*/  @!UP2 UPLOP3.LUT UP5, UPT, UPT, UPT, UP1, 0x80, 0x8 ;  /* 0x000000000008a89c */ /* 0x000fd60003faf010 */
.L_x_8:
[----:B------:R-:W3:Y:S01]  /*04d0*/  SHFL.IDX PT, R0, R156, RZ, 0x1f ;  /* 0x00001fff9c007589 */ /* 0x000ee200000e0000 */
[----:B------:R-:W-:-:S04]  /*04e0*/  UISETP.NE.AND UP1, UPT, UR7, 0x2, UPT ;  /* 0x000000020700788c */ /* 0x000fc8000bf25270 */
[----:B------:R-:W-:Y:S02]  /*04f0*/  UISETP.EQ.AND UP2, UPT, UR6, URZ, !UP1 ;  /* 0x000000ff0600728c */ /* 0x000fe4000cf42270 */
[----:B------:R-:W-:-:S04]  /*0500*/  USEL UR13, URZ, 0x1, UP1 ;  /* 0x00000001ff0d7887 */ /* 0x000fc80008800000 */
[----:B------:R-:W-:Y:S02]  /*0510*/  PLOP3.LUT P5, PT, P0, PT, UP2, 0x80, 0x8 ;  /* 0x000000000008781c */ /* 0x000fe400007af028 */
[----:B---3--:R-:W-:-:S13]  /*0520*/  ISETP.NE.AND P1, PT, R0, RZ, PT ;  /* 0x000000ff0000720c */ /* 0x008fda0003f25270 */
[----:B------:R-:W-:Y:S05]  /*0530*/  @P1 BRA `(.L_x_9) ;  /* 0x0000000000801947 */ /* 0x000fea0003800000 */
[----:B------:R-:W-:Y:S01]  /*0540*/  ELECT P1, URZ, PT ;  /* 0x0000000000ff782f */ /* 0x000fe20003820000 */
[----:B------:R-:W-:-:S12]  /*0550*/  BSSY.RECONVERGENT B0, `(.L_x_9) ;  /* 0x000001e000007945 */ /* 0x000fd80003800200 */
[----:B------:R-:W-:Y:S05]  /*0560*/  @!P1 BRA `(.L_x_10) ;  /* 0x0000000000709947 */ /* 0x000fea0003800000 */
[----:B------:R-:W-:Y:S01]  /*0570*/  UMOV UR9, 0x400 ;  /* 0x0000040000097882 */ /* 0x000fe20000000000 */
[----:B------:R-:W-:Y:S01]  /*0580*/  UMOV UR8, 0x1 ;  /* 0x0000000100087882 */ /* 0x000fe20000000000 */
[----:B------:R-:W-:Y:S02]  /*0590*/  ULEA UR9, UR4, UR9, 0x18 ;  /* 0x0000000904097291 */ /* 0x000fe4000f8ec0ff */
[----:B------:R-:W-:-:S04]  /*05a0*/  UIADD3 UR10, UPT, UPT, -UR8, 0x100000, URZ ;  /* 0x00100000080a7890 */ /* 0x000fc8000fffe1ff */
[----:B------:R-:W-:Y:S02]  /*05b0*/  USHF.L.U32 UR11, UR10, 0xb, URZ ;  /* 0x0000000b0a0b7899 */ /* 0x000fe400080006ff */
[----:B------:R-:W-:Y:S01]  /*05c0*/  USHF.L.U32 UR10, UR10, 0x1, URZ ;  /* 0x000000010a0a7899 */ /* 0x000fe200080006ff */
[----:B------:R-:W3:Y:S11]  /*05d0*/  FENCE.VIEW.ASYNC.S ;  /* 0x00000000000073c6 */ /* 0x000ef60000000000 */
[----:B---3--:R3:W4:Y:S01]  /*05e0*/  SYNCS.EXCH.64 URZ, [UR9], UR10 ;  /* 0x0000000a09ff75b2 */ /* 0x0087220008000100 */
[----:B------:R3:W1:Y:S01]  /*05f0*/  SYNCS.EXCH.64 URZ, [UR9+0x50], UR10 ;  /* 0x0000500a09ff75b2 */ /* 0x0006620008000100 */
        /* <DEDUP_REMOVED lines=17> */
[----:B------:R3:W1:Y:S02]  /*0710*/  SYNCS.EXCH.64 URZ, [UR9+0x98], UR10 ;  /* 0x0000980a09ff75b2 */ /* 0x0006640008000100 */
[----:B---3--:R-:W-:Y:S01]  /*0720*/  NOP ;  /* 0x0000000000007918 */ /* 0x008fe20000000000 */
.L_x_10:
[----:B------:R-:W-:Y:S05]  /*0730*/  BSYNC.RECONVERGENT B0 ;  /* 0x0000000000007941 */ /* 0x000fea0003800200 */
.L_x_9:
[----:B------:R-:W3:Y:S01]  /*0740*/  SHFL.IDX PT, R0, R156, RZ, 0x1f ;  /* 0x00001fff9c007589 */ /* 0x000ee200000e0000 */
[----:B------:R-:W-:Y:S01]  /*0750*/  NOP ;  /* 0x0000000000007918 */ /* 0x000fe20000000000 */
[----:B---3--:R-:W-:-:S13]  /*0760*/  ISETP.NE.AND P1, PT, R0, 0x1, PT ;  /* 0x000000010000780c */ /* 0x008fda0003f25270 */
[----:B------:R-:W-:Y:S05]  /*0770*/  @P1 BRA `(.L_x_11) ;  /* 0x00000000004c1947 */ /* 0x000fea0003800000 */
[----:B------:R-:W-:Y:S01]  /*0780*/  UMOV UR10, 0x400 ;  /* 0x00000400000a7882 */ /* 0x000fe20000000000 */
[----:B------:R-:W-:Y:S01]  /*0790*/  UMOV UR9, 0x20 ;  /* 0x0000002000097882 */ /* 0x000fe20000000000 */
[----:B------:R-:W-:Y:S01]  /*07a0*/  UMOV UR8, 0x80 ;  /* 0x0000008000087882 */ /* 0x000fe20000000000 */
[----:B------:R-:W-:Y:S02]  /*07b0*/  ULEA UR10, UR4, UR10, 0x18 ;  /* 0x0000000a040a7291 */ /* 0x000fe4000f8ec0ff */
[----:B------:R-:W-:-:S04]  /*07c0*/  UIADD3 UR14, UPT, UPT, -UR9, 0x100000, URZ ;  /* 0x00100000090e7890 */ /* 0x000fc8000fffe1ff */
[----:B------:R-:W-:Y:S02]  /*07d0*/  USHF.L.U32 UR15, UR14, 0xb, URZ ;  /* 0x0000000b0e0f7899 */ /* 0x000fe400080006ff */
[----:B------:R-:W-:Y:S02]  /*07e0*/  USHF.L.U32 UR14, UR14, 0x1, URZ ;  /* 0x000000010e0e7899 */ /* 0x000fe400080006ff */
[----:B------:R-:W-:-:S04]  /*07f0*/  UIADD3 UR8, UPT, UPT, -UR8, 0x100000, URZ ;  /* 0x0010000008087890 */ /* 0x000fc8000fffe1ff */
[----:B------:R-:W-:Y:S02]  /*0800*/  USHF.L.U32 UR9, UR8, 0xb, URZ ;  /* 0x0000000b08097899 */ /* 0x000fe400080006ff */
[----:B------:R-:W-:Y:S01]  /*0810*/  USHF.L.U32 UR8, UR8, 0x1, URZ ;  /* 0x0000000108087899 */ /* 0x000fe200080006ff */
[----:B------:R-:W-:Y:S01]  /*0820*/  ELECT P1, URZ, PT ;  /* 0x0000000000ff782f */ /* 0x000fe20003820000 */
[----:B------:R-:W3:Y:S02]  /*0830*/  FENCE.VIEW.ASYNC.S ;  /* 0x00000000000073c6 */ /* 0x000ee40000000000 */
[----:B---3--:R3:W1:Y:S08]  /*0840*/  SYNCS.EXCH.64 URZ, [UR10+0xa0], UR14 ;  /* 0x0000a00e0aff75b2 */ /* 0x0086700008000100 */
[----:B------:R3:W1:Y:S01]  /*0850*/  SYNCS.EXCH.64 URZ, [UR10+0xb8], UR8 ;  /* 0x0000b8080aff75b2 */ /* 0x0006620008000100 */
[----:B------:R3:W1:Y:S01]  /*0860*/  SYNCS.EXCH.64 URZ, [UR10+0xa8], UR14 ;  /* 0x0000a80e0aff75b2 */ /* 0x0006620008000100 */
[----:B------:R3:W1:Y:S01]  /*0870*/  SYNCS.EXCH.64 URZ, [UR10+0xc0], UR8 ;  /* 0x0000c0080aff75b2 */ /* 0x0006620008000100 */
[----:B------:R3:W1:Y:S01]  /*0880*/  SYNCS.EXCH.64 URZ, [UR10+0xb0], UR14 ;  /* 0x0000b00e0aff75b2 */ /* 0x0006620008000100 */
[----:B------:R3:W1:Y:S01]  /*0890*/  SYNCS.EXCH.64 URZ, [UR10+0xc8], UR8 ;  /* 0x0000c8080aff75b2 */ /* 0x0006620008000100 */
[----:B------:R-:W-:Y:S01]  /*08a0*/  NOP ;  /* 0x0000000000007918 */ /* 0x000fe20000000000 */
.L_x_11:
[----:B------:R-:W2:Y:S01]  /*08b0*/  SHFL.IDX PT, R0, R156, RZ, 0x1f ;  /* 0x00001fff9c007589 */ /* 0x000ea200000e0000 */
[----:B------:R-:W-:Y:S01]  /*08c0*/  NOP ;  /* 0x0000000000007918 */ /* 0x000fe20000000000 */
[----:B--2---:R-:W-:-:S13]  /*08d0*/  ISETP.NE.AND P1, PT, R0, 0x3, PT ;  /* 0x000000030000780c */ /* 0x004fda0003f25270 */
[----:B------:R-:W-:Y:S05]  /*08e0*/  @P1 BRA `(.L_x_12) ;  /* 0x00000000002c1947 */ /* 0x000fea0003800000 */
[----:B---3--:R-:W-:Y:S01]  /*08f0*/  UMOV UR9, 0x400 ;  /* 0x0000040000097882 */ /* 0x008fe20000000000 */
[----:B------:R-:W-:Y:S01]  /*0900*/  UMOV UR8, 0x20 ;  /* 0x0000002000087882 */ /* 0x000fe20000000000 */
[----:B------:R-:W-:Y:S02]  /*0910*/  ULEA UR9, UR4, UR9, 0x18 ;  /* 0x0000000904097291 */ /* 0x000fe4000f8ec0ff */
[----:B------:R-:W-:-:S04]  /*0920*/  UIADD3 UR10, UPT, UPT, -UR8, 0x100000, URZ ;  /* 0x00100000080a7890 */ /* 0x000fc8000fffe1ff */
[----:B------:R-:W-:Y:S02]  /*0930*/  USHF.L.U32 UR11, UR10, 0xb, URZ ;  /* 0x0000000b0a0b7899 */ /* 0x000fe400080006ff */
[----:B------:R-:W-:Y:S01]  /*0940*/  USHF.L.U32 UR10, UR10, 0x1, URZ ;  /* 0x000000010a0a7899 */ /* 0x000fe200080006ff */
[----:B------:R-:W-:Y:S01]  /*0950*/  ELECT P1, URZ, PT ;  /* 0x0000000000ff782f */ /* 0x000fe20003820000 */
[----:B------:R-:W2:Y:S10]  /*0960*/  FENCE.VIEW.ASYNC.S ;  /* 0x00000000000073c6 */ /* 0x000eb40000000000 */
[----:B--2---:R2:W3:Y:S01]  /*0970*/  SYNCS.EXCH.64 URZ, [UR9+0xd0], UR10 ;  /* 0x0000d00a09ff75b2 */ /* 0x0044e20008000100 */
[----:B------:R2:W1:Y:S01]  /*0980*/  SYNCS.EXCH.64 URZ, [UR9+0xd8], UR10 ;  /* 0x0000d80a09ff75b2 */ /* 0x0004620008000100 */
[----:B------:R-:W-:Y:S01]  /*0990*/  NOP ;  /* 0x0000000000007918 */ /* 0x000fe20000000000 */
.L_x_12:
[----:B------:R-:W4:Y:S01]  /*09a0*/  SHFL.IDX PT, R0, R156, RZ, 0x1f ;  /* 0x00001fff9c007589 */ /* 0x000f2200000e0000 */
[----:B------:R-:W-:Y:S01]  /*09b0*/  NOP ;  /* 0x0000000000007918 */ /* 0x000fe20000000000 */
[----:B----4-:R-:W-:-:S13]  /*09c0*/  ISETP.NE.AND P1, PT, R0, 0x4, PT ;  /* 0x000000040000780c */ /* 0x010fda0003f25270 */
[----:B------:R-:W-:Y:S05]  /*09d0*/  @P1 BRA `(.L_x_13) ;  /* 0x0000000000481947 */ /* 0x000fea0003800000 */
[----:B--23--:R-:W-:Y:S01]  /*09e0*/  UMOV UR10, 0x1a0 ;  /* 0x000001a0000a7882 */ /* 0x00cfe20000000000 */
[----:B------:R-:W-:Y:S01]  /*09f0*/  UMOV UR9, 0x400 ;  /* 0x0000040000097882 */ /* 0x000fe20000000000 */
[----:B------:R-:W-:Y:S01]  /*0a00*/  USEL UR10, UR10, 0x1e0, UP5 ;  /* 0x000001e00a0a7887 */ /* 0x000fe2000a800000 */
        /* <DEDUP_REMOVED lines=9> */
[----:B------:R-:W2:Y:S02]  /*0aa0*/  FENCE.VIEW.ASYNC.S ;  /* 0x00000000000073c6 */ /* 0x000ea40000000000 */
[----:B--2---:R4:W2:Y:S08]  /*0ab0*/  SYNCS.EXCH.64 URZ, [UR9+0xe0], UR14 ;  /* 0x0000e00e09ff75b2 */ /* 0x0048b00008000100 */
[----:B------:R4:W3:Y:S01]  /*0ac0*/  SYNCS.EXCH.64 URZ, [UR9+0xf0], UR10 ;  /* 0x0000f00a09ff75b2 */ /* 0x0008e20008000100 */
[----:B------:R4:W1:Y:S01]  /*0ad0*/  SYNCS.EXCH.64 URZ, [UR9+0xe8], UR14 ;  /* 0x0000e80e09ff75b2 */ /* 0x0008620008000100 */
[----:B------:R4:W1:Y:S02]  /*0ae0*/  SYNCS.EXCH.64 URZ, [UR9+0xf8], UR10 ;  /* 0x0000f80a09ff75b2 */ /* 0x0008640008000100 */
[----:B----4-:R-:W-:Y:S01]  /*0af0*/  NOP ;  /* 0x0000000000007918 */ /* 0x010fe20000000000 */
.L_x_13:
[----:B------:R-:W4:Y:S01]  /*0b00*/  SHFL.IDX PT, R0, R156, RZ, 0x1f ;  /* 0x00001fff9c007589 */ /* 0x000f2200000e0000 */
[----:B------:R-:W-:Y:S01]  /*0b10*/  NOP ;  /* 0x0000000000007918 */ /* 0x000fe20000000000 */
[----:B----4-:R-:W-:-:S13]  /*0b20*/  ISETP.NE.AND P1, PT, R0, 0x5, PT ;  /* 0x000000050000780c */ /* 0x010fda0003f25270 */
[----:B------:R-:W-:Y:S05]  /*0b30*/  @P1 BRA `(.L_x_14) ;  /* 0x0000000000541947 */ /* 0x000fea0003800000 */
[----:B--23--:R-:W-:Y:S01]  /*0b40*/  UMOV UR10, 0x400 ;  /* 0x00000400000a7882 */ /* 0x00cfe20000000000 */
        /* <DEDUP_REMOVED lines=14> */
[----:B------:R4:W1:Y:S01]  /*0c30*/  SYNCS.EXCH.64 URZ, [UR10+0x128], UR8 ;  /* 0x000128080aff75b2 */ /* 0x0008620008000100 */
[----:B------:R4:W1:Y:S01]  /*0c40*/  SYNCS.EXCH.64 URZ, [UR10+0x110], UR14 ;  /* 0x0001100e0aff75b2 */ /* 0x0008620008000100 */
[----:B------:R4:W1:Y:S01]  /*0c50*/  SYNCS.EXCH.64 URZ, [UR10+0x130], UR8 ;  /* 0x000130080aff75b2 */ /* 0x0008620008000100 */
[----:B------:R4:W1:Y:S01]  /*0c60*/  SYNCS.EXCH.64 URZ, [UR10+0x118], UR14 ;  /* 0x0001180e0aff75b2 */ /* 0x0008620008000100 */
[----:B------:R4:W1:Y:S02]  /*0c70*/  SYNCS.EXCH.64 URZ, [UR10+0x138], UR8 ;  /* 0x000138080aff75b2 */ /* 0x0008640008000100 */
[----:B----4-:R-:W-:Y:S01]  /*0c80*/  NOP ;  /* 0x0000000000007918 */ /* 0x010fe20000000000 */
.L_x_14:
[----:B------:R-:W4:Y:S01]  /*0c90*/  SHFL.IDX PT, R0, R156, RZ, 0x1f ;  /* 0x00001fff9c007589 */ /* 0x000f2200000e0000 */
[----:B------:R-:W-:Y:S01]  /*0ca0*/  ISETP.NE.OR P0, PT, RZ, UR7, !P0 ;  /* 0x00000007ff007c0c */ /* 0x000fe2000c705670 */
[----:B------:R-:W-:Y:S01]  /*0cb0*/  NOP ;  /* 0x0000000000007918 */ /* 0x000fe20000000000 */
[----:B----4-:R-:W-:-:S13]  /*0cc0*/  ISETP.NE.AND P1, PT, R0, 0x3, PT ;  /* 0x000000030000780c */ /* 0x010fda0003f25270 */
[----:B------:R-:W-:Y:S05]  /*0cd0*/  @P1 BRA `(.L_x_15) ;  /* 0x0000000000341947 */ /* 0x000fea0003800000 */
[----:B--23--:R-:W-:Y:S01]  /*0ce0*/  UMOV UR9, 0x400 ;  /* 0x0000040000097882 */ /* 0x00cfe20000000000 */
[----:B------:R-:W-:Y:S01]  /*0cf0*/  UMOV UR8, 0x20 ;  /* 0x0000002000087882 */ /* 0x000fe20000000000 */
[----:B------:R-:W-:Y:S02]  /*0d00*/  ULEA UR9, UR4, UR9, 0x18 ;  /* 0x0000000904097291 */ /* 0x000fe4000f8ec0ff */
[----:B------:R-:W-:-:S04]  /*0d10*/  UIADD3 UR10, UPT, UPT, -UR8, 0x100000, URZ ;  /* 0x00100000080a7890 */ /* 0x000fc8000fffe1ff */
[----:B------:R-:W-:Y:S02]  /*0d20*/  USHF.L.U32 UR11, UR10, 0xb, URZ ;  /* 0x0000000b0a0b7899 */ /* 0x000fe400080006ff */
[----:B------:R-:W-:Y:S01]  /*0d30*/  USHF.L.U32 UR10, UR10, 0x1, URZ ;  /* 0x000000010a0a7899 */ /* 0x000fe200080006ff */
[----:B------:R-:W-:Y:S01]  /*0d40*/  ELECT P1, URZ, PT ;  /* 0x0000000000ff782f */ /* 0x000fe20003820000 */
[----:B------:R-:W2:Y:S10]  /*0d50*/  FENCE.VIEW.ASYNC.S ;  /* 0x00000000000073c6 */ /* 0x000eb40000000000 */
[----:B--2---:R4:W2:Y:S01]  /*0d60*/  SYNCS.EXCH.64 URZ, [UR9+0x140], UR10 ;  /* 0x0001400a09ff75b2 */ /* 0x0048a20008000100 */
[----:B------:R4:W3:Y:S01]  /*0d70*/  SYNCS.EXCH.64 URZ, [UR9+0x150], UR10 ;  /* 0x0001500a09ff75b2 */ /* 0x0008e20008000100 */
[----:B------:R4:W1:Y:S01]  /*0d80*/  SYNCS.EXCH.64 URZ, [UR9+0x148], UR10 ;  /* 0x0001480a09ff75b2 */ /* 0x0008620008000100 */
[----:B------:R4:W1:Y:S02]  /*0d90*/  SYNCS.EXCH.64 URZ, [UR9+0x158], UR10 ;  /* 0x0001580a09ff75b2 */ /* 0x0008640008000100 */
[----:B----4-:R-:W-:Y:S01]  /*0da0*/  NOP ;  /* 0x0000000000007918 */ /* 0x010fe20000000000 */
.L_x_15:
[----:B------:R-:W-:Y:S01]  /*0db0*/  VOTEU.ALL UP1, P0 ;  /* 0x0000000000ff7886 */ /* 0x000fe20000020000 */
[----:B--23--:R-:W2:Y:S01]  /*0dc0*/  LDCU UR9, c[0x0][0x36c] ;  /* 0x00006d80ff0977ac */ /* 0x00cea20008000800 */
[----:B------:R-:W-:Y:S01]  /*0dd0*/  NOP ;  /* 0x0000000000007918 */ /* 0x000fe20000000000 */
[----:B------:R-:W-:Y:S01]  /*0de0*/  LOP3.LUT R10, R153, 0x1f, RZ, 0xc0, !PT ;  /* 0x0000001f990a7812 */ /* 0x000fe200078ec0ff */
[----:B------:R-:W-:Y:S01]  /*0df0*/  UMOV UR10, 0x20 ;  /* 0x00000020000a7882 */ /* 0x000fe20000000000 */
[----:B------:R-:W-:Y:S01]  /*0e00*/  @!UP1 UMOV UR8, 0x400 ;  /* 0x0000040000089882 */ /* 0x000fe20000000000 */
[----:B------:R-:W-:-:S04]  /*0e10*/  @!UP1 UIADD3 UR10, UPT, UPT, -UR10, 0x100000, URZ ;  /* 0x001000000a0a9890 */ /* 0x000fc8000fffe1ff */
[----:B------:R-:W-:Y:S02]  /*0e20*/  @!UP1 USHF.L.U32 UR11, UR10, 0xb, URZ ;  /* 0x0000000b0a0b9899 */ /* 0x000fe400080006ff */
[----:B------:R-:W-:Y:S02]  /*0e30*/  @!UP1 USHF.L.U32 UR10, UR10, 0x1, URZ ;  /* 0x000000010a0a9899 */ /* 0x000fe400080006ff */
[----:B------:R-:W-:Y:S01]  /*0e40*/  @!UP1 ULEA UR8, UR4, UR8, 0x18 ;  /* 0x0000000804089291 */ /* 0x000fe2000f8ec0ff */
[----:B------:R-:W-:Y:S01]  /*0e50*/  VOTEU.ALL UP1, P0 ;  /* 0x0000000000ff7886 */ /* 0x000fe20000020000 */
[----:B------:R-:W-:Y:S01]  /*0e60*/  UISETP.NE.AND UP4, UPT, UR7, URZ, UPT ;  /* 0x000000ff0700728c */ /* 0x000fe2000bf85270 */
[----:B------:R-:W3:Y:S09]  /*0e70*/  FENCE.VIEW.ASYNC.S ;  /* 0x00000000000073c6 */ /* 0x000ef20000000000 */
[----:B---3--:R3:W4:Y:S01]  /*0e80*/  @!UP1 SYNCS.EXCH.64 URZ, [UR8+0x160], UR10 ;  /* 0x0001600a08ff95b2 */ /* 0x0087220008000100 */
[----:B--2---:R-:W-:-:S09]  /*0e90*/  UISETP.EQ.U32.AND UP1, UPT, UR9, 0x1, UPT ;  /* 0x000000010900788c */ /* 0x004fd2000bf22070 */
[----:B------:R-:W-:Y:S05]  /*0ea0*/  BRA.U !UP1, `(.L_x_16) ;  /* 0x0000000109087547 */ /* 0x000fea000b800000 */
[----:B-1--4-:R-:W-:Y:S01]  /*0eb0*/  UCGABAR_ARV ;  /* 0x00000000000079c7 */ /* 0x012fe20008000000 */
[----:B------:R-:W-:Y:S05]  /*0ec0*/  BRA `(.L_x_17) ;  /* 0x0000000000047947 */ /* 0x000fea0003800000 */
.L_x_16:
[----:B-1--4-:R-:W-:Y:S01]  /*0ed0*/  NOP ;  /* 0x0000000000007918 */ /* 0x012fe20000000000 */
.L_x_17:
[----:B------:R-:W1:Y:S01]  /*0ee0*/  S2R R23, SR_CTAID.Y ;  /* 0x0000000000177919 */ /* 0x000e620000002600 */
[----:B------:R-:W-:-:S05]  /*0ef0*/  CS2R.32 R115, SR_CgaSize ;  /* 0x0000000000737805 */ /* 0x000fca0000008a00 */
[----:B------:R-:W-:-:S05]  /*0f00*/  IMAD R115, R115, -0xa0, RZ ;  /* 0xffffff6073737824 */ /* 0x000fca00078e02ff */
[----:B---3--:R-:W-:-:S14]  /*0f10*/  R2UR UR8, R115 ;  /* 0x00000000730872ca */ /* 0x008fdc00000e0000 */
[----:B------:R-:W2:Y:S01]  /*0f20*/  LDCU UR8, c[0x0][UR8+0x2b4] ;  /* 0x00005680080877ac */ /* 0x000ea20008000800 */
[----:B------:R-:W-:-:S05]  /*0f30*/  CS2R.32 R0, SR_CgaSize ;  /* 0x0000000000007805 */ /* 0x000fca0000008a00 */
[----:B------:R-:W-:-:S06]  /*0f40*/  IMAD R0, R0, -0xa0, RZ ;  /* 0xffffff6000007824 */ /* 0x000fcc00078e02ff */
[----:B------:R-:W3:Y:S01]  /*0f50*/  LDC R0, c[0x0][R0+0x2a4] ;  /* 0x0000a90000007b82 */ /* 0x000ee20000000800 */
[----:B------:R-:W-:Y:S01]  /*0f60*/  PRMT R8, RZ, 0x7610, R8 ;  /* 0x00007610ff087816 */ /* 0x000fe20000000008 */
[----:B------:R-:W4:Y:S01]  /*0f70*/  S2R R9, SR_CTAID.X ;  /* 0x0000000000097919 */ /* 0x000f220000002500 */
[----:B------:R-:W-:-:S05]  /*0f80*/  CS2R.32 R115, SR_CgaSize ;  /* 0x0000000000737805 */ /* 0x000fca0000008a00 */
[----:B------:R-:W-:-:S05]  /*0f90*/  IMAD R115, R115, -0xa0, RZ ;  /* 0xffffff6073737824 */ /* 0x000fca00078e02ff */
[----:B------:R-:W-:-:S14]  /*0fa0*/  R2UR UR9, R115 ;  /* 0x00000000730972ca */ /* 0x000fdc00000e0000 */
[----:B------:R-:W3:Y:S01]  /*0fb0*/  LDCU UR9, c[0x0][UR9+0x2b0] ;  /* 0x00005600090977ac */ /* 0x000ee20008000800 */
[----:B------:R-:W-:Y:S01]  /*0fc0*/  UISETP.NE.AND UP2, UPT, UR7, 0x2, UPT ;  /* 0x000000020700788c */ /* 0x000fe2000bf45270 */
[----:B------:R-:W2:Y:S01]  /*0fd0*/  LDC R11, c[0x0][0xb24] ;  /* 0x0002c900ff0b7b82 */ /* 0x000ea20000000800 */
[----:B------:R-:W-:-:S05]  /*0fe0*/  CS2R.32 R2, SR_CgaSize ;  /* 0x0000000000027805 */ /* 0x000fca0000008a00 */
[----:B------:R-:W-:-:S06]  /*0ff0*/  IMAD R2, R2, -0xa0, RZ ;  /* 0xffffff6002027824 */ /* 0x000fcc00078e02ff */
[----:B------:R-:W3:Y:S08]  /*1000*/  LDC R2, c[0x0][R2+0x2a0] ;  /* 0x0000a80002027b82 */ /* 0x000ef00000000800 */
[----:B------:R-:W3:Y:S01]  /*1010*/  LDC R65, c[0x0][0xb24] ;  /* 0x0002c900ff417b82 */ /* 0x000ee20000000800 */
[----:B-1----:R-:W-:-:S07]  /*1020*/  I2FP.F32.U32 R114, R23 ;  /* 0x0000001700727245 */ /* 0x002fce0000201000 */
[----:B------:R-:W1:Y:S01]  /*1030*/  S2UR UR36, SR_CTAID.Z ;  /* 0x00000000002479c3 */ /* 0x000e620000002700 */
[----:B--2---:R-:W-:Y:S01]  /*1040*/  ISETP.GE.AND P0, PT, R11, 0x1, PT ;  /* 0x000000010b00780c */ /* 0x004fe20003f06270 */
[----:B----4-:R-:W-:Y:S01]  /*1050*/  IMAD.MOV.U32 R22, RZ, RZ, R9 ;  /* 0x000000ffff167224 */ /* 0x010fe200078e0009 */
[----:B------:R-:W-:Y:S01]  /*1060*/  I2FP.F32.U32 R115, R9 ;  /* 0x0000000900737245 */ /* 0x000fe20000201000 */
[----:B------:R-:W-:Y:S01]  /*1070*/  FMUL R114, R114, UR8 ;  /* 0x0000000872727c20 */ /* 0x000fe20008400000 */
[----:B------:R-:W2:Y:S03]  /*1080*/  LDCU UR8, c[0x0][0xb30] ;  /* 0x00016600ff0877ac */ /* 0x000ea60008000800 */
[----:B---3--:R-:W-:Y:S02]  /*1090*/  FMUL R115, R115, UR9 ;  /* 0x0000000973737c20 */ /* 0x008fe40008400000 */
[----:B------:R-:W3:Y:S08]  /*10a0*/  F2I.U32.TRUNC.NTZ R114, R114 ;  /* 0x0000007200727305 */ /* 0x000ef0000020f000 */
[----:B------:R-:W4:Y:S01]  /*10b0*/  F2I.U32.TRUNC.NTZ R115, R115 ;  /* 0x0000007300737305 */ /* 0x000f22000020f000 */
[----:B--2---:R-:W-:Y:S01]  /*10c0*/  UISETP.NE.AND UP3, UPT, UR8, 0x1, UPT ;  /* 0x000000010800788c */ /* 0x004fe2000bf65270 */
[----:B---3--:R-:W-:-:S05]  /*10d0*/  IADD3 R114, PT, PT, -R114, RZ, RZ ;  /* 0x000000ff72727210 */ /* 0x008fca0007ffe1ff */
[----:B------:R-:W-:Y:S01]  /*10e0*/  IMAD R114, R0, R114, R23 ;  /* 0x0000007200727224 */ /* 0x000fe200078e0217 */
[----:B------:R-:W-:Y:S01]  /*10f0*/  PRMT R0, RZ, 0x7610, R0 ;  /* 0x00007610ff007816 */ /* 0x000fe20000000000 */
[----:B----4-:R-:W-:-:S04]  /*1100*/  IMAD.MOV R115, RZ, RZ, -R115 ;  /* 0x000000ffff737224 */ /* 0x010fc800078e0a73 */
[----:B------:R-:W-:Y:S01]  /*1110*/  IMAD R115, R2, R115, R9 ;  /* 0x0000007302737224 */ /* 0x000fe200078e0209 */
[----:B-1----:R-:W-:Y:S06]  /*1120*/  BRA.U UP4, `(.L_x_18) ;  /* 0x0000000104247547 */ /* 0x002fec000b800000 */
[----:B------:R-:W-:Y:S01]  /*1130*/  ISETP.NE.AND P1, PT, R114, RZ, PT ;  /* 0x000000ff7200720c */ /* 0x000fe20003f25270 */
[----:B------:R-:W-:Y:S01]  /*1140*/  IMAD.MOV.U32 R0, RZ, RZ, 0x3 ;  /* 0x00000003ff007424 */ /* 0x000fe200078e00ff */
[C---:B------:R-:W-:Y:S02]  /*1150*/  LOP3.LUT R2, R115.reuse, 0xfffffffe, RZ, 0xc0, !PT ;  /* 0xfffffffe73027812 */ /* 0x040fe400078ec0ff */
[----:B------:R-:W-:Y:S02]  /*1160*/  ISETP.LT.U32.OR P1, PT, R115, 0x2, !P1 ;  /* 0x000000027300780c */ /* 0x000fe40004f21470 */
[----:B------:R-:W-:Y:S02]  /*1170*/  SHF.L.U32 R0, R0, R2, RZ ;  /* 0x0000000200007219 */ /* 0x000fe400000006ff */
[----:B------:R-:W-:Y:S02]  /*1180*/  SEL R4, RZ, 0x1, !P1 ;  /* 0x00000001ff047807 */ /* 0x000fe40004800000 */
[----:B------:R-:W-:-:S05]  /*1190*/  SEL R3, RZ, 0x2, !P1 ;  /* 0x00000002ff037807 */ /* 0x000fca0004800000 */
[----:B------:R-:W-:-:S05]  /*11a0*/  IMAD.IADD R3, R4, 0x1, R3 ;  /* 0x0000000104037824 */ /* 0x000fca00078e0203 */
[----:B------:R-:W-:Y:S02]  /*11b0*/  PRMT R8, R3, 0x7610, R8 ;  /* 0x0000761003087816 */ /* 0x000fe40000000008 */
.L_x_18:
[----:B------:R-:W-:Y:S05]  /*11c0*/  @!P0 BRA `(.L_x_19) ;  /* 0x0000000000b88947 */ /* 0x000fea0003800000 */
[----:B------:R-:W1:Y:S01]  /*11d0*/  LDC.64 R4, c[0x0][0xb18] ;  /* 0x0002c600ff047b82 */ /* 0x000e620000000a00 */
[----:B------:R-:W-:-:S07]  /*11e0*/  ISETP.NE.AND P0, PT, R11, 0x1, PT ;  /* 0x000000010b00780c */ /* 0x000fce0003f05270 */
[----:B------:R-:W2:Y:S08]  /*11f0*/  LDC R22, c[0x0][0xb0c] ;  /* 0x0002c300ff167b82 */ /* 0x000eb00000000800 */
[----:B------:R-:W3:Y:S08]  /*1200*/  LDC R14, c[0x0][0x370] ;  /* 0x0000dc00ff0e7b82 */ /* 0x000ef00000000800 */
[----:B------:R-:W4:Y:S01]  /*1210*/  LDC R13, c[0x0][0x374] ;  /* 0x0000dd00ff0d7b82 */ /* 0x000f220000000800 */
[----:B-1----:R-:W-:-:S07]  /*1220*/  ISETP.NE.AND P1, PT, R4, 0x1, PT ;  /* 0x000000010400780c */ /* 0x002fce0003f25270 */
[----:B------:R-:W3:Y:S01]  /*1230*/  LDC.64 R6, c[0x0][0xb10] ;  /* 0x0002c400ff067b82 */ /* 0x000ee20000000a00 */
[----:B--2---:R-:W-:-:S07]  /*1240*/  ISETP.NE.AND P2, PT, R22, 0x1, PT ;  /* 0x000000011600780c */ /* 0x004fce0003f45270 */
[----:B------:R-:W1:Y:S08]  /*1250*/  LDC R12, c[0x0][0xb20] ;  /* 0x0002c800ff0c7b82 */ /* 0x000e700000000800 */
[----:B------:R-:W2:Y:S01]  /*1260*/  LDC.64 R2, c[0x0][0xb28] ;  /* 0x0002ca00ff027b82 */ /* 0x000ea20000000a00 */
[----:B----4-:R-:W-:-:S04]  /*1270*/  IMAD.HI.U32 R15, R13, R5, RZ ;  /* 0x000000050d0f7227 */ /* 0x010fc800078e00ff */
[----:B------:R-:W-:-:S04]  /*1280*/  IMAD.HI.U32 R5, R23, R5, RZ ;  /* 0x0000000517057227 */ /* 0x000fc800078e00ff */
[----:B---3--:R-:W-:-:S05]  /*1290*/  IMAD.HI.U32 R16, R14, R6, RZ ;  /* 0x000000060e107227 */ /* 0x008fca00078e00ff */
[-C--:B------:R-:W-:Y:S01]  /*12a0*/  @P2 SHF.R.U32.HI R14, RZ, R7.reuse, R16 ;  /* 0x00000007ff0e2219 */ /* 0x080fe20000011610 */
[----:B------:R-:W-:Y:S01]  /*12b0*/  IMAD.HI.U32 R16, R9, R6, RZ ;  /* 0x0000000609107227 */ /* 0x000fe200078e00ff */
[-C--:B-1----:R-:W-:Y:S02]  /*12c0*/  @P1 SHF.R.U32.HI R13, RZ, R12.reuse, R15 ;  /* 0x0000000cff0d1219 */ /* 0x082fe4000001160f */
[----:B------:R-:W-:Y:S02]  /*12d0*/  SHF.R.U32.HI R5, RZ, R12, R5 ;  /* 0x0000000cff057219 */ /* 0x000fe40000011605 */
[----:B------:R-:W-:Y:S02]  /*12e0*/  SHF.R.U32.HI R16, RZ, R7, R16 ;  /* 0x00000007ff107219 */ /* 0x000fe40000011610 */
[----:B------:R-:W-:Y:S01]  /*12f0*/  SEL R5, R23, R5, !P1 ;  /* 0x0000000517057207 */ /* 0x000fe20004800000 */
[----:B--2---:R-:W-:Y:S01]  /*1300*/  IMAD.HI.U32 R15, R13, R2, RZ ;  /* 0x000000020d0f7227 */ /* 0x004fe200078e00ff */
[----:B------:R-:W-:-:S03]  /*1310*/  SEL R16, R9, R16, !P2 ;  /* 0x0000001009107207 */ /* 0x000fc60005000000 */
[----:B------:R-:W-:Y:S01]  /*1320*/  IMAD.HI.U32 R6, R14, R2, RZ ;  /* 0x000000020e067227 */ /* 0x000fe200078e00ff */
[----:B------:R-:W-:-:S04]  /*1330*/  @P0 SHF.R.U32.HI R13, RZ, R3, R15 ;  /* 0x00000003ff0d0219 */ /* 0x000fc8000001160f */
[----:B------:R-:W-:Y:S01]  /*1340*/  @P0 SHF.R.U32.HI R14, RZ, R3, R6 ;  /* 0x00000003ff0e0219 */ /* 0x000fe20000011606 */
[----:B------:R-:W-:-:S04]  /*1350*/  IMAD R13, R13, R11, RZ ;  /* 0x0000000b0d0d7224 */ /* 0x000fc800078e02ff */
[----:B------:R-:W-:Y:S01]  /*1360*/  IMAD R6, R14, R11, RZ ;  /* 0x0000000b0e067224 */ /* 0x000fe200078e02ff */
[----:B------:R-:W-:-:S04]  /*1370*/  ISETP.GE.AND P1, PT, R5, R13, PT ;  /* 0x0000000d0500720c */ /* 0x000fc80003f26270 */
[----:B------:R-:W-:Y:S01]  /*1380*/  ISETP.GE.OR P1, PT, R16, R6, P1 ;  /* 0x000000061000720c */ /* 0x000fe20000f26670 */
[----:B------:R-:W-:-:S05]  /*1390*/  IMAD.HI.U32 R6, R5, R2, RZ ;  /* 0x0000000205067227 */ /* 0x000fca00078e00ff */
[----:B------:R-:W-:-:S04]  /*13a0*/  SHF.R.U32.HI R6, RZ, R3, R6 ;  /* 0x00000003ff067219 */ /* 0x000fc80000011606 */
[----:B------:R-:W-:-:S03]  /*13b0*/  SEL R6, R5, R6, !P0 ;  /* 0x0000000605067207 */ /* 0x000fc60004000000 */
[----:B------:R-:W-:Y:S01]  /*13c0*/  @!P1 IMAD.HI.U32 R7, R16, R2, RZ ;  /* 0x0000000210079227 */ /* 0x000fe200078e00ff */
[----:B------:R-:W-:-:S04]  /*13d0*/  IADD3 R2, PT, PT, -R6, RZ, RZ ;  /* 0x000000ff06027210 */ /* 0x000fc80007ffe1ff */
[----:B------:R-:W-:Y:S01]  /*13e0*/  @!P1 SHF.R.U32.HI R3, RZ, R3, R7 ;  /* 0x00000003ff039219 */ /* 0x000fe20000011607 */
[----:B------:R-:W-:Y:S01]  /*13f0*/  IMAD R2, R11, R2, R5 ;  /* 0x000000020b027224 */ /* 0x000fe200078e0205 */
[----:B------:R-:W-:Y:S02]  /*1400*/  IADD3 R7, PT, PT, -R5, RZ, RZ ;  /* 0x000000ff05077210 */ /* 0x000fe40007ffe1ff */
[----:B------:R-:W-:-:S03]  /*1410*/  @!P1 SEL R3, R16, R3, !P0 ;  /* 0x0000000310039207 */ /* 0x000fc60004000000 */
[----:B------:R-:W-:Y:S02]  /*1420*/  IMAD R7, R4, R7, R23 ;  /* 0x0000000704077224 */ /* 0x000fe400078e0217 */
[--C-:B------:R-:W-:Y:S02]  /*1430*/  @!P1 IMAD.IADD R6, R6, 0x1, -R3.reuse ;  /* 0x0000000106069824 */ /* 0x100fe400078e0a03 */
[----:B------:R-:W-:Y:S01]  /*1440*/  @!P1 IMAD R3, R2, R14, R3 ;  /* 0x0000000e02039224 */ /* 0x000fe200078e0203 */
[----:B------:R-:W-:Y:S01]  /*1450*/  IADD3 R2, PT, PT, -R16, RZ, RZ ;  /* 0x000000ff10027210 */ /* 0x000fe20007ffe1ff */
[----:B------:R-:W-:Y:S02]  /*1460*/  @!P1 IMAD R5, R6, R11, R16 ;  /* 0x0000000b06059224 */ /* 0x000fe400078e0210 */
[----:B------:R-:W-:Y:S02]  /*1470*/  @!P1 IMAD.MOV.U32 R16, RZ, RZ, R3 ;  /* 0x000000ffff109224 */ /* 0x000fe400078e0003 */
[----:B------:R-:W-:-:S02]  /*1480*/  IMAD R2, R22, R2, R9 ;  /* 0x0000000216027224 */ /* 0x000fc400078e0209 */
[----:B------:R-:W-:Y:S02]  /*1490*/  IMAD R23, R5, R4, R7 ;  /* 0x0000000405177224 */ /* 0x000fe400078e0207 */
[----:B------:R-:W-:Y:S02]  /*14a0*/  IMAD R22, R16, R22, R2 ;  /* 0x0000001610167224 */ /* 0x000fe400078e0202 */
.L_x_19:
[----:B------:R-:W-:Y:S05]  /*14b0*/  BRA.U UP3, `(.L_x_20) ;  /* 0x0000000103407547 */ /* 0x000fea000b800000 */
[----:B------:R-:W1:Y:S08]  /*14c0*/  LDC.64 R4, c[0x0][0xb10] ;  /* 0x0002c400ff047b82 */ /* 0x000e700000000a00 */
[----:B------:R-:W2:Y:S08]  /*14d0*/  LDC.64 R2, c[0x0][0xb18] ;  /* 0x0002c600ff027b82 */ /* 0x000eb00000000a00 */
[----:B------:R-:W3:Y:S08]  /*14e0*/  LDC R6, c[0x0][0xb20] ;  /* 0x0002c800ff067b82 */ /* 0x000ef00000000800 */
[----:B------:R-:W4:Y:S01]  /*14f0*/  LDC R7, c[0x0][0xb0c] ;  /* 0x0002c300ff077b82 */ /* 0x000f220000000800 */
[----:B-1----:R-:W-:-:S05]  /*1500*/  IMAD.HI.U32 R4, R22, R4, RZ ;  /* 0x0000000416047227 */ /* 0x002fca00078e00ff */
[----:B------:R-:W-:Y:S01]  /*1510*/  SHF.R.U32.HI R4, RZ, R5, R4 ;  /* 0x00000005ff047219 */ /* 0x000fe20000011604 */
[----:B--2---:R-:W-:Y:S01]  /*1520*/  IMAD.HI.U32 R3, R23, R3, RZ ;  /* 0x0000000317037227 */ /* 0x004fe200078e00ff */
[----:B------:R-:W-:-:S04]  /*1530*/  ISETP.NE.AND P0, PT, R2, 0x1, PT ;  /* 0x000000010200780c */ /* 0x000fc80003f05270 */
[----:B---3--:R-:W-:-:S04]  /*1540*/  SHF.R.U32.HI R3, RZ, R6, R3 ;  /* 0x00000006ff037219 */ /* 0x008fc80000011603 */
[----:B------:R-:W-:Y:S02]  /*1550*/  SEL R3, R23, R3, !P0 ;  /* 0x0000000317037207 */ /* 0x000fe40004000000 */
[----:B----4-:R-:W-:-:S04]  /*1560*/  ISETP.NE.AND P1, PT, R7, 0x1, PT ;  /* 0x000000010700780c */ /* 0x010fc80003f25270 */
[----:B------:R-:W-:-:S05]  /*1570*/  SEL R5, R22, R4, !P1 ;  /* 0x0000000416057207 */ /* 0x000fca0004800000 */
[----:B------:R-:W-:Y:S02]  /*1580*/  IMAD.IADD R4, R3, 0x1, -R5 ;  /* 0x0000000103047824 */ /* 0x000fe400078e0a05 */
[----:B------:R-:W-:Y:S02]  /*1590*/  IMAD.IADD R3, R5, 0x1, -R3 ;  /* 0x0000000105037824 */ /* 0x000fe400078e0a03 */
[----:B------:R-:W-:Y:S02]  /*15a0*/  IMAD R22, R4, R7, R22 ;  /* 0x0000000704167224 */ /* 0x000fe400078e0216 */
[----:B------:R-:W-:Y:S02]  /*15b0*/  IMAD R23, R3, R2, R23 ;  /* 0x0000000203177224 */ /* 0x000fe400078e0217 */
.L_x_20:
[----:B------:R-:W-:Y:S05]  /*15c0*/  BRA.U !UP1, `(.L_x_21) ;  /* 0x00000001090c7547 */ /* 0x000fea000b800000 */
[----:B------:R-:W-:Y:S01]  /*15d0*/  UCGABAR_WAIT ;  /* 0x0000000000007dc7 */ /* 0x000fe20008000000 */
[----:B------:R-:W-:Y:S01]  /*15e0*/  CCTL.IVALL ;  /* 0x00000000ff00798f */ /* 0x000fe20002000000 */
[----:B------:R-:W-:Y:S05]  /*15f0*/  BRA `(.L_x_22) ;  /* 0x0000000000047947 */ /* 0x000fea0003800000 */
.L_x_21:
[----:B------:R-:W-:Y:S06]  /*1600*/  BAR.SYNC.DEFER_BLOCKING 0x0 ;  /* 0x0000000000007b1d */ /* 0x000fec0000010000 */
.L_x_22:
[----:B------:R-:W-:Y:S05]  /*1610*/  BRA.U UP2, `(.L_x_23) ;  /* 0x0000001502887547 */ /* 0x000fea000b800000 */
[----:B------:R-:W1:Y:S01]  /*1620*/  LDCU UR21, c[0x0][0x38c] ;  /* 0x00007180ff1577ac */ /* 0x000e620008000800 */
[----:B------:R-:W2:Y:S01]  /*1630*/  LDC R8, c[0x0][0x370] ;  /* 0x0000dc00ff087b82 */ /* 0x000ea20000000800 */
[C---:B------:R-:W-:Y:S02]  /*1640*/  IMAD.SHL.U32 R17, R9.reuse, 0x20, RZ ;  /* 0x0000002009117824 */ /* 0x040fe400078e00ff */
[----:B------:R-:W-:Y:S01]  /*1650*/  HFMA2 R15, -RZ, RZ, 0, 5.9604644775390625e-08 ;  /* 0x00000001ff0f7431 */ /* 0x000fe200000001ff */
[----:B------:R-:W-:Y:S01]  /*1660*/  UISETP.NE.AND UP1, UPT, UR7, URZ, UPT ;  /* 0x000000ff0700728c */ /* 0x000fe2000bf25270 */
[----:B------:R-:W-:Y:S01]  /*1670*/  ISETP.NE.AND P4, PT, R10, RZ, P5 ;  /* 0x000000ff0a00720c */ /* 0x000fe20002f85270 */
[----:B------:R-:W-:Y:S01]  /*1680*/  IMAD.SHL.U32 R16, R9, 0x80, RZ ;  /* 0x0000008009107824 */ /* 0x000fe200078e00ff */
[----:B------:R-:W-:Y:S01]  /*1690*/  CS2R R12, SRZ ;  /* 0x00000000000c7805 */ /* 0x000fe2000001ff00 */
[----:B------:R-:W-:Y:S01]  /*16a0*/  IMAD.MOV.U32 R14, RZ, RZ, RZ ;  /* 0x000000ffff0e7224 */ /* 0x000fe200078e00ff */
[----:B------:R-:W3:Y:S01]  /*16b0*/  LDC R0, c[0x0][0x374] ;  /* 0x0000dd00ff007b82 */ /* 0x000ee20000000800 */
[----:B------:R-:W-:Y:S01]  /*16c0*/  MOV R11, 0x1 ;  /* 0x00000001000b7802 */ /* 0x000fe20000000f00 */
[----:B------:R-:W4:Y:S01]  /*16d0*/  LDCU.64 UR24, c[0x0][0x348] ;  /* 0x00006900ff1877ac */ /* 0x000f220008000a00 */
[----:B------:R-:W-:Y:S01]  /*16e0*/  LOP3.LUT R17, R17, 0x20, RZ, 0xc0, !PT ;  /* 0x0000002011117812 */ /* 0x000fe200078ec0ff */
[----:B------:R-:W-:Y:S01]  /*16f0*/  USEL UR13, UR13, 0x2, UP1 ;  /* 0x000000020d0d7887 */ /* 0x000fe20008800000 */
[----:B------:R-:W-:Y:S01]  /*1700*/  UMOV UR14, URZ ;  /* 0x000000ff000e7c82 */ /* 0x000fe20008000000 */
[----:B-1----:R-:W-:-:S04]  /*1710*/  UIADD3 UR5, UPT, UPT, UR21, 0x3f, URZ ;  /* 0x0000003f15057890 */ /* 0x002fc8000fffe0ff */
[----:B------:R-:W-:-:S04]  /*1720*/  USHF.R.S32.HI UR23, URZ, 0x1f, UR5 ;  /* 0x0000001fff177899 */ /* 0x000fc80008011405 */
[----:B------:R-:W-:Y:S02]  /*1730*/  ULEA.HI UR23, UR23, UR5, URZ, 0x6 ;  /* 0x0000000517177291 */ /* 0x000fe4000f8f30ff */
[----:B------:R-:W-:Y:S02]  /*1740*/  UIADD3 UR5, UPT, UPT, UR21, -0x1, URZ ;  /* 0xffffffff15057890 */ /* 0x000fe4000fffe0ff */
[----:B------:R-:W-:Y:S02]  /*1750*/  USHF.R.S32.HI UR23, URZ, 0x6, UR23 ;  /* 0x00000006ff177899 */ /* 0x000fe40008011417 */
[----:B------:R-:W-:Y:S02]  /*1760*/  UISETP.GE.U32.AND UP2, UPT, UR5, -0x7f, UPT ;  /* 0xffffff810500788c */ /* 0x000fe4000bf46070 */
[----:B------:R-:W-:Y:S02]  /*1770*/  UISETP.LT.U32.AND UP0, UPT, UR23, 0xa, UPT ;  /* 0x0000000a1700788c */ /* 0x000fe4000bf01070 */
[----:B------:R-:W-:-:S02]  /*1780*/  UIADD3 UR21, UPT, UPT, UR21, 0x7e, URZ ;  /* 0x0000007e15157890 */ /* 0x000fc4000fffe0ff */
[----:B------:R-:W-:-:S04]  /*1790*/  USEL UR22, UR23, 0xa, UP0 ;  /* 0x0000000a17167887 */ /* 0x000fc80008000000 */
[----:B------:R-:W-:Y:S02]  /*17a0*/  UIADD3 UR7, UPT, UPT, UR22, -0x1, URZ ;  /* 0xffffffff16077890 */ /* 0x000fe4000fffe0ff */
[----:B------:R-:W-:Y:S02]  /*17b0*/  @UP2 UIADD3 UR7, UPT, UPT, UR22, URZ, URZ ;  /* 0x000000ff16072290 */ /* 0x000fe4000fffe0ff */
[----:B------:R-:W-:Y:S02]  /*17c0*/  UIADD3 UR15, UPT, UPT, UR23, -UR22, URZ ;  /* 0x80000016170f7290 */ /* 0x000fe4000fffe0ff */
[----:B------:R-:W-:Y:S02]  /*17d0*/  UIADD3 UR6, UPT, UPT, UR7, 0x1, URZ ;  /* 0x0000000107067890 */ /* 0x000fe4000fffe0ff */
[----:B--2-4-:R-:W-:-:S12]  /*17e0*/  UIADD3 UR7, UPT, UPT, -UR7, URZ, URZ ;  /* 0x000000ff07077290 */ /* 0x014fd8000fffe1ff */
.L_x_43:
[----:B------:R-:W-:Y:S01]  /*17f0*/  UISETP.NE.AND UP0, UPT, UR4, URZ, UPT ;  /* 0x000000ff0400728c */ /* 0x000fe2000bf05270 */
[----:B------:R-:W1:Y:S08]  /*1800*/  S2UR UR4, SR_CgaCtaId ;  /* 0x00000000000479c3 */ /* 0x000e700000008800 */
[----:B------:R-:W-:Y:S05]  /*1810*/  BRA.U UP0, `(.L_x_24) ;  /* 0x0000000100347547 */ /* 0x000fea000b800000 */
[----:B------:R-:W2:Y:S01]  /*1820*/  S2R R2, SR_CgaCtaId ;  /* 0x0000000000027919 */ /* 0x000ea20000008800 */
[----:B------:R-:W-:-:S04]  /*1830*/  MOV R3, 0x400 ;  /* 0x0000040000037802 */ /* 0x000fc80000000f00 */
[----:B--2---:R-:W-:Y:S02]  /*1840*/  LEA R2, R2, R3, 0x18 ;  /* 0x0000000302027211 */ /* 0x004fe400078ec0ff */
[----:B------:R-:W-:-:S03]  /*1850*/  SHF.L.U32 R3, R11, 0x1f, RZ ;  /* 0x0000001f0b037819 */ /* 0x000fc600000006ff */
[----:B------:R-:W-:-:S04]  /*1860*/  IMAD R2, R12, 0x8, R2 ;  /* 0x000000080c027824 */ /* 0x000fc800078e0202 */
[----:B------:R-:W2:Y:S02]  /*1870*/  SYNCS.PHASECHK.TRANS64.TRYWAIT P0, [R2+URZ+0x150], R3 ;  /* 0x00015003020075a7 */ /* 0x000ea400080011ff */
[----:B--2---:R-:W-:Y:S05]  /*1880*/  @!P0 BRA `(.L_x_25) ;  /* 0x0000008c00f88947 */ /* 0x004fea0003800000 */
.L_x_233:
[----:B------:R-:W-:Y:S01]  /*1890*/  VIADD R12, R12, 0x1 ;  /* 0x000000010c0c7836 */ /* 0x000fe20000000000 */
[----:B------:R2:W-:Y:S04]  /*18a0*/  SYNCS.ARRIVE.TRANS64.A1T0 RZ, [R2+URZ+0x140], RZ ;  /* 0x000140ff02ff79a7 */ /* 0x0005e800081000ff */
[----:B------:R-:W-:-:S04]  /*18b0*/  ISETP.NE.AND P0, PT, R12, 0x2, PT ;  /* 0x000000020c00780c */ /* 0x000fc80003f05270 */
[----:B------:R-:W-:Y:S02]  /*18c0*/  SEL R12, R12, RZ, P0 ;  /* 0x000000ff0c0c7207 */ /* 0x000fe40000000000 */
[----:B--2---:R-:W-:-:S04]  /*18d0*/  SEL R2, RZ, 0x1, P0 ;  /* 0x00000001ff027807 */ /* 0x004fc80000000000 */
[----:B------:R-:W-:-:S07]  /*18e0*/  LOP3.LUT R11, R11, R2, RZ, 0x3c, !PT ;  /* 0x000000020b0b7212 */ /* 0x000fce00078e3cff */
.L_x_24:
[----:B------:R-:W-:Y:S01]  /*18f0*/  UMOV UR5, 0x400 ;  /* 0x0000040000057882 */ /* 0x000fe20000000000 */
[----:B------:R-:W-:Y:S01]  /*1900*/  SHF.L.U32 R2, R15, 0x1f, RZ ;  /* 0x0000001f0f027819 */ /* 0x000fe200000006ff */
[----:B-1----:R-:W-:Y:S01]  /*1910*/  ULEA UR5, UR4, UR5, 0x18 ;  /* 0x0000000504057291 */ /* 0x002fe2000f8ec0ff */
[----:B------:R-:W-:Y:S01]  /*1920*/  R2UR UR35, R16 ;  /* 0x00000000102372ca */ /* 0x000fe200000e0000 */
[----:B------:R-:W-:Y:S01]  /*1930*/  UISETP.GE.U32.AND UP0, UPT, UR21, 0x7f, UPT ;  /* 0x0000007f1500788c */ /* 0x000fe2000bf06070 */
[----:B------:R-:W-:Y:S01]  /*1940*/  R2UR UR11, R17 ;  /* 0x00000000110b72ca */ /* 0x000fe200000e0000 */
[----:B------:R-:W-:Y:S01]  /*1950*/  ULEA UR8, UR14, UR5, 0x3 ;  /* 0x000000050e087291 */ /* 0x000fe2000f8e18ff */
[----:B------:R-:W-:-:S08]  /*1960*/  UMOV UR26, URZ ;  /* 0x000000ff001a7c82 */ /* 0x000fd00008000000 */
[----:B------:R1:W2:Y:S01]  /*1970*/  SYNCS.PHASECHK.TRANS64.TRYWAIT P0, [UR8+0x50], R2 ;  /* 0x00005002ff0075a7 */ /* 0x0002a20008001108 */
[----:B------:R-:W-:-:S13]  /*1980*/  R2UR UR8, R23 ;  /* 0x00000000170872ca */ /* 0x000fda00000e0000 */
[----:B------:R-:W-:Y:S01]  /*1990*/  ULEA UR11, UR8, UR11, 0x6 ;  /* 0x0000000b080b7291 */ /* 0x000fe2000f8e30ff */
[----:B-1----:R-:W-:-:S05]  /*19a0*/  LEA.HI R2, R22, R22, RZ, 0x1 ;  /* 0x0000001616027211 */ /* 0x002fca00078f08ff */
[----:B------:R-:W-:-:S05]  /*19b0*/  IMAD.SHL.U32 R2, R2, 0x80, RZ ;  /* 0x0000008002027824 */ /* 0x000fca00078e00ff */
[----:B------:R-:W-:-:S04]  /*19c0*/  LOP3.LUT R2, R2, 0xffffff00, RZ, 0xc0, !PT ;  /* 0xffffff0002027812 */ /* 0x000fc800078ec0ff */
[----:B------:R-:W-:-:S13]  /*19d0*/  R2UR UR9, R2 ;  /* 0x00000000020972ca */ /* 0x000fda00000e0000 */
[----:B------:R-:W-:Y:S01]  /*19e0*/  ULOP3.LUT UR35, UR9, 0x80, UR35, 0xf8, !UPT ;  /* 0x0000008009237892 */ /* 0x000fe2000f8ef823 */
[----:B------:R-:W-:Y:S11]  /*19f0*/  BRA.U !UP0, `(.L_x_26) ;  /* 0x0000000108c07547 */ /* 0x000ff6000b800000 */
[----:B------:R-:W-:Y:S01]  /*1a00*/  UMOV UR16, UR7 ;  /* 0x0000000700107c82 */ /* 0x000fe20008000000 */
[----:B------:R-:W-:Y:S01]  /*1a10*/  UMOV UR17, UR14 ;  /* 0x0000000e00117c82 */ /* 0x000fe20008000000 */
[----:B------:R-:W-:-:S05]  /*1a20*/  UMOV UR34, URZ ;  /* 0x000000ff00227c82 */ /* 0x000fca0008000000 */
.L_x_32:
[----:B------:R-:W-:Y:S01]  /*1a30*/  ULEA UR33, UR17, UR5, 0x3 ;  /* 0x0000000511217291 */ /* 0x000fe2000f8e18ff */
[----:B------:R-:W-:Y:S01]  /*1a40*/  @P5 MOV R3, 0xa000 ;  /* 0x0000a00000035802 */ /* 0x000fe20000000f00 */
[----:B-12-4-:R-:W-:Y:S10]  /*1a50*/  @P0 BRA `(.L_x_27) ;  /* 0x00000000000c0947 */ /* 0x016ff40003800000 */
[----:B------:R-:W-:-:S04]  /*1a60*/  SHF.L.U32 R4, R15, 0x1f, RZ ;  /* 0x0000001f0f047819 */ /* 0x000fc800000006ff */
[----:B------:R-:W1:Y:S02]  /*1a70*/  SYNCS.PHASECHK.TRANS64.TRYWAIT P0, [UR33+0x50], R4 ;  /* 0x00005004ff0075a7 */ /* 0x000e640008001121 */
[----:B-1----:R-:W-:Y:S05]  /*1a80*/  @!P0 BRA `(.L_x_28) ;  /* 0x0000008c008c8947 */ /* 0x002fea0003800000 */
.L_x_27:
[----:B------:R2:W-:Y:S01]  /*1a90*/  @P5 SYNCS.ARRIVE.TRANS64 RZ, [UR33], R3 ;  /* 0x00000003ffff59a7 */ /* 0x0005e20008000021 */
[----:B------:R-:W-:Y:S02]  /*1aa0*/  ULOP3.LUT UR8, UR13, 0x2, URZ, 0xfc, !UPT ;  /* 0x000000020d087892 */ /* 0x000fe4000f8efcff */
[----:B------:R-:W-:Y:S02]  /*1ab0*/  UIADD3 UR16, UPT, UPT, UR16, 0x1, URZ ;  /* 0x0000000110107890 */ /* 0x000fe4000fffe0ff */
[----:B------:R-:W-:Y:S02]  /*1ac0*/  UISETP.NE.AND UP0, UPT, UR8, 0x2, UPT ;  /* 0x000000020800788c */ /* 0x000fe4000bf05270 */
[----:B------:R-:W-:-:S07]  /*1ad0*/  UISETP.NE.AND UP2, UPT, UR16, 0x1, UPT ;  /* 0x000000011000788c */ /* 0x000fce000bf45270 */
[----:B------:R-:W-:Y:S05]  /*1ae0*/  BRA.U UP0, `(.L_x_29) ;  /* 0x0000000100047547 */ /* 0x000fea000b800000 */
[----:B------:R-:W-:Y:S05]  /*1af0*/  BPT.TRAP 0x1 ;  /* 0x000000040000795c */ /* 0x000fea0000300000 */
.L_x_29:
[----:B------:R-:W-:Y:S04]  /*1b00*/  BSSY.RECONVERGENT B0, `(.L_x_30) ;  /* 0x0000003000007945 */ /* 0x000fe80003800200 */
[----:B------:R-:W-:Y:S05]  /*1b10*/  @!P4 BRA `(.L_x_31) ;  /* 0x000000000004c947 */ /* 0x000fea0003800000 */
[----:B------:R-:W-:Y:S05]  /*1b20*/  BPT.TRAP 0x1 ;  /* 0x000000040000795c */ /* 0x000fea0000300000 */
.L_x_31:
[----:B------:R-:W-:Y:S05]  /*1b30*/  BSYNC.RECONVERGENT B0 ;  /* 0x0000000000007941 */ /* 0x000fea0003800200 */
.L_x_30:
[----:B------:R-:W-:Y:S02]  /*1b40*/  UIADD3 UR14, UPT, UPT, UR17, 0x1, URZ ;  /* 0x00000001110e7890 */ /* 0x000fe4000fffe0ff */
[----:B------:R-:W-:Y:S02]  /*1b50*/  ULEA UR32, UR17, UR5, 0xe ;  /* 0x0000000511207291 */ /* 0x000fe4000f8e70ff */
[----:B------:R-:W-:Y:S02]  /*1b60*/  UISETP.NE.AND UP0, UPT, UR14, 0xa, UPT ;  /* 0x0000000a0e00788c */ /* 0x000fe4000bf05270 */
[----:B------:R-:W-:Y:S02]  /*1b70*/  UIADD3 UR30, UP1, UPT, UR24, 0x80, URZ ;  /* 0x00000080181e7890 */ /* 0x000fe4000ff3e0ff */
[----:B------:R-:W-:Y:S02]  /*1b80*/  USEL UR9, URZ, 0x1, UP0 ;  /* 0x00000001ff097887 */ /* 0x000fe40008000000 */
[----:B------:R-:W-:-:S02]  /*1b90*/  USEL UR14, UR14, URZ, UP0 ;  /* 0x000000ff0e0e7287 */ /* 0x000fc40008000000 */
[----:B------:R-:W-:Y:S02]  /*1ba0*/  UIADD3 UR28, UP0, UPT, UR24, 0x180, URZ ;  /* 0x00000180181c7890 */ /* 0x000fe4000ff1e0ff */
[----:B------:R-:W-:Y:S01]  /*1bb0*/  ULEA UR8, UR14, UR5, 0x3 ;  /* 0x000000050e087291 */ /* 0x000fe2000f8e18ff */
[----:B------:R-:W-:Y:S01]  /*1bc0*/  LOP3.LUT R15, R15, UR9, RZ, 0x3c, !PT ;  /* 0x000000090f0f7c12 */ /* 0x000fe2000f8e3cff */
[----:B------:R-:W-:Y:S02]  /*1bd0*/  ULOP3.LUT UR33, UR33, 0xfefffff8, URZ, 0xc0, !UPT ;  /* 0xfefffff821217892 */ /* 0x000fe4000f8ec0ff */
[----:B------:R-:W-:Y:S01]  /*1be0*/  UIADD3.X UR31, UPT, UPT, URZ, UR25, URZ, UP1, !UPT ;  /* 0x00000019ff1f7290 */ /* 0x000fe20008ffe4ff */
[----:B-1----:R-:W-:Y:S01]  /*1bf0*/  SHF.L.U32 R2, R15, 0x1f, RZ ;  /* 0x0000001f0f027819 */ /* 0x002fe200000006ff */
[----:B------:R-:W-:Y:S02]  /*1c00*/  UIADD3 UR32, UPT, UPT, UR32, 0x6400, URZ ;  /* 0x0000640020207890 */ /* 0x000fe4000fffe0ff */
[----:B------:R-:W-:Y:S01]  /*1c10*/  UIADD3.X UR29, UPT, UPT, URZ, UR25, URZ, UP0, !UPT ;  /* 0x00000019ff1d7290 */ /* 0x000fe200087fe4ff */
[----:B------:R1:W4:Y:S01]  /*1c20*/  SYNCS.PHASECHK.TRANS64.TRYWAIT P0, [UR8+0x50], R2 ;  /* 0x00005002ff0075a7 */ /* 0x0003220008001108 */
[----:B------:R-:W-:Y:S01]  /*1c30*/  ULEA UR8, UR17, UR5, 0xc ;  /* 0x0000000511087291 */ /* 0x000fe2000f8e60ff */
[----:B------:R-:W-:Y:S01]  /*1c40*/  UMOV UR18, 0x0 ;  /* 0x0000000000127882 */ /* 0x000fe20000000000 */
[----:B------:R-:W-:-:S02]  /*1c50*/  UMOV UR19, 0x10000000 ;  /* 0x1000000000137882 */ /* 0x000fc40000000000 */
[----:B------:R-:W-:Y:S01]  /*1c60*/  UIADD3 UR8, UPT, UPT, UR8, 0x2e400, URZ ;  /* 0x0002e40008087890 */ /* 0x000fe2000fffe0ff */
[----:B------:R2:W-:Y:S01]  /*1c70*/  UTMALDG.3D.2CTA [UR32], [UR30], desc[UR18] ;  /* 0x000012201e0075b4 */ /* 0x0005e20008211000 */
[----:B------:R-:W-:Y:S01]  /*1c80*/  UMOV UR10, UR34 ;  /* 0x00000022000a7c82 */ /* 0x000fe20008000000 */
[----:B------:R-:W-:Y:S01]  /*1c90*/  UMOV UR12, UR36 ;  /* 0x00000024000c7c82 */ /* 0x000fe20008000000 */
[----:B------:R-:W-:Y:S01]  /*1ca0*/  UMOV UR9, UR33 ;  /* 0x0000002100097c82 */ /* 0x000fe20008000000 */
[----:B------:R-:W-:Y:S01]  /*1cb0*/  UMOV UR26, UR6 ;  /* 0x00000006001a7c82 */ /* 0x000fe20008000000 */
[----:B------:R-:W-:-:S03]  /*1cc0*/  UMOV UR17, UR14 ;  /* 0x0000000e00117c82 */ /* 0x000fc60008000000 */
[----:B------:R1:W-:Y:S01]  /*1cd0*/  UTMALDG.3D.2CTA [UR8], [UR28], desc[UR18] ;  /* 0x000012081c0075b4 */ /* 0x0003e20008211000 */
[----:B--2---:R-:W-:Y:S01]  /*1ce0*/  UIADD3 UR34, UPT, UPT, UR34, 0x40, URZ ;  /* 0x0000004022227890 */ /* 0x004fe2000fffe0ff */
[----:B------:R-:W-:Y:S11]  /*1cf0*/  BRA.U UP2, `(.L_x_32) ;  /* 0xfffffffd024c7547 */ /* 0x000ff6000b83ffff */
.L_x_26:
[----:B--2-4-:R-:W-:Y:S01]  /*1d00*/  PLOP3.LUT P0, PT, PT, PT, UP5, 0x80, 0x8 ;  /* 0x000000000008781c */ /* 0x014fe20003f0f058 */
[----:B-1----:R-:W-:Y:S01]  /*1d10*/  ULEA UR8, UR14, UR5, 0x3 ;  /* 0x000000050e087291 */ /* 0x002fe2000f8e18ff */
[----:B------:R-:W-:Y:S01]  /*1d20*/  SHF.L.U32 R2, R15, 0x1f, RZ ;  /* 0x0000001f0f027819 */ /* 0x000fe200000006ff */
[----:B------:R-:W-:-:S10]  /*1d30*/  UISETP.GT.AND UP0, UPT, UR23, UR22, UPT ;  /* 0x000000161700728c */ /* 0x000fd4000bf04270 */
[----:B------:R-:W-:Y:S01]  /*1d40*/  @!P0 SYNCS.ARRIVE.TRANS64.A1T0 RZ, [UR5+0xd8], RZ ;  /* 0x0000d8ffffff89a7 */ /* 0x000fe20008100005 */
[----:B------:R1:W2:Y:S01]  /*1d50*/  SYNCS.PHASECHK.TRANS64.TRYWAIT P0, [UR8+0x50], R2 ;  /* 0x00005002ff0075a7 */ /* 0x0002a20008001108 */
[----:B------:R-:W-:Y:S05]  /*1d60*/  BRA.U !UP0, `(.L_x_33) ;  /* 0x0000000108c07547 */ /* 0x000fea000b800000 */
[----:B------:R-:W-:Y:S01]  /*1d70*/  UIADD3 UR27, UPT, UPT, UR15, UR26, URZ ;  /* 0x0000001a0f1b7290 */ /* 0x000fe2000fffe0ff */
[----:B------:R-:W-:-:S11]  /*1d80*/  UMOV UR34, UR14 ;  /* 0x0000000e00227c82 */ /* 0x000fd60008000000 */
.L_x_39:
[----:B------:R-:W-:Y:S01]  /*1d90*/  ULEA UR17, UR34, UR5, 0x3 ;  /* 0x0000000522117291 */ /* 0x000fe2000f8e18ff */
[----:B--2---:R-:W-:Y:S01]  /*1da0*/  @P5 MOV R3, 0xa000 ;  /* 0x0000a00000035802 */ /* 0x004fe20000000f00 */
[----:B-12---:R-:W-:Y:S10]  /*1db0*/  @P0 BRA `(.L_x_34) ;  /* 0x00000000000c0947 */ /* 0x006ff40003800000 */
[----:B------:R-:W-:-:S04]  /*1dc0*/  SHF.L.U32 R4, R15, 0x1f, RZ ;  /* 0x0000001f0f047819 */ /* 0x000fc800000006ff */
[----:B------:R-:W2:Y:S02]  /*1dd0*/  SYNCS.PHASECHK.TRANS64.TRYWAIT P0, [UR17+0x50], R4 ;  /* 0x00005004ff0075a7 */ /* 0x000ea40008001111 */
[----:B--2---:R-:W-:Y:S05]  /*1de0*/  @!P0 BRA `(.L_x_35) ;  /* 0x0000008800cc8947 */ /* 0x004fea0003800000 */
.L_x_34:
[----:B------:R2:W-:Y:S01]  /*1df0*/  @P5 SYNCS.ARRIVE.TRANS64 RZ, [UR17], R3 ;  /* 0x00000003ffff59a7 */ /* 0x0005e20008000011 */
[----:B------:R-:W-:-:S04]  /*1e00*/  ULOP3.LUT UR8, UR13, 0x2, URZ, 0xfc, !UPT ;  /* 0x000000020d087892 */ /* 0x000fc8000f8efcff */
[----:B------:R-:W-:-:S09]  /*1e10*/  UISETP.NE.AND UP0, UPT, UR8, 0x2, UPT ;  /* 0x000000020800788c */ /* 0x000fd2000bf05270 */
[----:B------:R-:W-:Y:S05]  /*1e20*/  BRA.U UP0, `(.L_x_36) ;  /* 0x0000000100047547 */ /* 0x000fea000b800000 */
[----:B------:R-:W-:Y:S05]  /*1e30*/  BPT.TRAP 0x1 ;  /* 0x000000040000795c */ /* 0x000fea0000300000 */
.L_x_36:
[----:B------:R-:W-:Y:S04]  /*1e40*/  BSSY.RECONVERGENT B0, `(.L_x_37) ;  /* 0x0000003000007945 */ /* 0x000fe80003800200 */
[----:B------:R-:W-:Y:S05]  /*1e50*/  @!P4 BRA `(.L_x_38) ;  /* 0x000000000004c947 */ /* 0x000fea0003800000 */
[----:B------:R-:W-:Y:S05]  /*1e60*/  BPT.TRAP 0x1 ;  /* 0x000000040000795c */ /* 0x000fea0000300000 */
.L_x_38:
[----:B------:R-:W-:Y:S05]  /*1e70*/  BSYNC.RECONVERGENT B0 ;  /* 0x0000000000007941 */ /* 0x000fea0003800200 */
.L_x_37:
        /* <DEDUP_REMOVED lines=9> */
[----:B------:R-:W-:Y:S02]  /*1f10*/  USHF.L.U32 UR18, UR26, 0x6, URZ ;  /* 0x000000061a127899 */ /* 0x000fe400080006ff */
[----:B------:R-:W-:Y:S01]  /*1f20*/  ULOP3.LUT UR17, UR17, 0xfefffff8, URZ, 0xc0, !UPT ;  /* 0xfefffff811117892 */ /* 0x000fe2000f8ec0ff */
[----:B-1----:R-:W-:Y:S01]  /*1f30*/  SHF.L.U32 R2, R15, 0x1f, RZ ;  /* 0x0000001f0f027819 */ /* 0x002fe200000006ff */
[----:B------:R-:W-:Y:S02]  /*1f40*/  UIADD3 UR16, UPT, UPT, UR16, 0x6400, URZ ;  /* 0x0000640010107890 */ /* 0x000fe4000fffe0ff */
[----:B------:R-:W-:Y:S01]  /*1f50*/  UIADD3.X UR33, UPT, UPT, URZ, UR25, URZ, UP1, !UPT ;  /* 0x00000019ff217290 */ /* 0x000fe20008ffe4ff */
[----:B------:R4:W1:Y:S01]  /*1f60*/  SYNCS.PHASECHK.TRANS64.TRYWAIT P0, [UR8+0x50], R2 ;  /* 0x00005002ff0075a7 */ /* 0x0008620008001108 */
[----:B------:R-:W-:-:S02]  /*1f70*/  ULEA UR8, UR34, UR5, 0xc ;  /* 0x0000000522087291 */ /* 0x000fc4000f8e60ff */
[----:B------:R-:W-:Y:S02]  /*1f80*/  UIADD3.X UR31, UPT, UPT, URZ, UR25, URZ, UP0, !UPT ;  /* 0x00000019ff1f7290 */ /* 0x000fe400087fe4ff */
[----:B------:R-:W-:Y:S01]  /*1f90*/  UIADD3 UR8, UPT, UPT, UR8, 0x2e400, URZ ;  /* 0x0002e40008087890 */ /* 0x000fe2000fffe0ff */
[----:B------:R-:W-:Y:S01]  /*1fa0*/  UMOV UR28, 0x0 ;  /* 0x00000000001c7882 */ /* 0x000fe20000000000 */
[----:B------:R-:W-:Y:S01]  /*1fb0*/  UMOV UR29, 0x10000000 ;  /* 0x10000000001d7882 */ /* 0x000fe20000000000 */
[----:B------:R-:W-:Y:S01]  /*1fc0*/  UMOV UR19, UR35 ;  /* 0x0000002300137c82 */ /* 0x000fe20008000000 */
[----:B------:R-:W-:Y:S01]  /*1fd0*/  UMOV UR20, UR36 ;  /* 0x0000002400147c82 */ /* 0x000fe20008000000 */
[----:B------:R-:W-:Y:S01]  /*1fe0*/  UMOV UR12, UR36 ;  /* 0x00000024000c7c82 */ /* 0x000fe20008000000 */
[----:B------:R-:W-:Y:S01]  /*1ff0*/  UMOV UR9, UR17 ;  /* 0x0000001100097c82 */ /* 0x000fe20008000000 */
[----:B------:R-:W-:Y:S01]  /*2000*/  UMOV UR10, UR18 ;  /* 0x00000012000a7c82 */ /* 0x000fe20008000000 */
[----:B------:R4:W-:Y:S01]  /*2010*/  UTMALDG.3D.2CTA [UR16], [UR32], desc[UR28] ;  /* 0x00001c10200075b4 */ /* 0x0009e20008211000 */
[----:B------:R-:W-:Y:S01]  /*2020*/  UIADD3 UR26, UPT, UPT, UR26, 0x1, URZ ;  /* 0x000000011a1a7890 */ /* 0x000fe2000fffe0ff */
[----:B------:R-:W-:-:S03]  /*2030*/  UMOV UR34, UR14 ;  /* 0x0000000e00227c82 */ /* 0x000fc60008000000 */
[----:B------:R-:W-:Y:S01]  /*2040*/  UISETP.NE.AND UP0, UPT, UR26, UR27, UPT ;  /* 0x0000001b1a00728c */ /* 0x000fe2000bf05270 */
[----:B------:R4:W-:Y:S08]  /*2050*/  UTMALDG.3D.2CTA [UR8], [UR30], desc[UR28] ;  /* 0x00001c081e0075b4 */ /* 0x0009f00008211000 */
[----:B----4-:R-:W-:Y:S05]  /*2060*/  BRA.U UP0, `(.L_x_39) ;  /* 0xfffffffd00487547 */ /* 0x010fea000b83ffff */
.L_x_33:
[C---:B-1----:R-:W-:Y:S01]  /*2070*/  LEA R2, R14.reuse, UR5, 0x3 ;  /* 0x000000050e027c11 */ /* 0x042fe2000f8e18ff */
[----:B------:R-:W-:Y:S01]  /*2080*/  NOP ;  /* 0x0000000000007918 */ /* 0x000fe20000000000 */
[----:B--2---:R-:W-:Y:S02]  /*2090*/  SHF.L.U32 R3, R13, 0x1f, RZ ;  /* 0x0000001f0d037819 */ /* 0x004fe400000006ff */
[----:B------:R-:W-:Y:S02]  /*20a0*/  LEA R4, R14, UR5, 0x4 ;  /* 0x000000050e047c11 */ /* 0x000fe4000f8e20ff */
[----:B------:R-:W1:Y:S02]  /*20b0*/  SYNCS.PHASECHK.TRANS64.TRYWAIT P0, [R2+URZ+0xe0], R3 ;  /* 0x0000e003020075a7 */ /* 0x000e6400080011ff */
[----:B-1----:R-:W-:Y:S05]  /*20c0*/  @!P0 BRA `(.L_x_40) ;  /* 0x00000088002c8947 */ /* 0x002fea0003800000 */
.L_x_236:
[----:B------:R-:W2:Y:S01]  /*20d0*/  LDS.128 R4, [R4+0x170] ;  /* 0x0001700004047984 */ /* 0x000ea20000000c00 */
[----:B------:R-:W-:Y:S01]  /*20e0*/  ISETP.GE.AND P0, PT, R65, 0x1, PT ;  /* 0x000000014100780c */ /* 0x000fe20003f06270 */
[----:B-1----:R-:W-:Y:S01]  /*20f0*/  VIADD R2, R2, 0xf0 ;  /* 0x000000f002027836 */ /* 0x002fe20000000000 */
[----:B------:R-:W-:Y:S01]  /*2100*/  @!PT LDS RZ, [RZ] ;  /* 0x00000000fffff984 */ /* 0x000fe20000000800 */
[----:B------:R-:W-:Y:S01]  /*2110*/  @!PT LDS RZ, [RZ] ;  /* 0x00000000fffff984 */ /* 0x000fe20000000800 */
[----:B------:R-:W-:Y:S01]  /*2120*/  @!PT LDS RZ, [RZ] ;  /* 0x00000000fffff984 */ /* 0x000fe20000000800 */
[----:B------:R-:W-:Y:S01]  /*2130*/  @!PT LDS RZ, [RZ] ;  /* 0x00000000fffff984 */ /* 0x000fe20000000800 */
[----:B------:R1:W-:Y:S06]  /*2140*/  MEMBAR.ALL.CTA ;  /* 0x0000000000007992 */ /* 0x0003ec0000008000 */
[----:B-1----:R-:W1:Y:S01]  /*2150*/  FENCE.VIEW.ASYNC.S ;  /* 0x00000000000073c6 */ /* 0x002e620000000000 */
[----:B------:R-:W-:-:S04]  /*2160*/  PRMT R2, RZ, 0x654, R2 ;  /* 0x00000654ff027816 */ /* 0x000fc80000000002 */
[----:B-1----:R1:W-:Y:S01]  /*2170*/  SYNCS.ARRIVE.TRANS64.RED.A1T0 RZ, [R2+URZ], RZ ;  /* 0x000000ff02ff79a7 */ /* 0x0023e200081004ff */
[----:B--2---:R-:W-:-:S13]  /*2180*/  LOP3.LUT P2, RZ, R6, 0x1, RZ, 0xc0, !PT ;  /* 0x0000000106ff7812 */ /* 0x004fda000784c0ff */
[----:B------:R-:W-:Y:S01]  /*2190*/  @P2 SHF.R.U32.HI R3, RZ, 0x10, R5 ;  /* 0x00000010ff032819 */ /* 0x000fe20000011605 */
[----:B------:R-:W-:Y:S01]  /*21a0*/  VOTEU.ANY UP0, P2 ;  /* 0x0000000000ff7886 */ /* 0x000fe20001000100 */
[----:B------:R-:W-:Y:S02]  /*21b0*/  @P2 MOV R10, R4 ;  /* 0x00000004000a2202 */ /* 0x000fe40000000f00 */
[----:B------:R-:W-:Y:S02]  /*21c0*/  @P2 R2UR.BROADCAST UR8, R3 ;  /* 0x00000000030822ca */ /* 0x000fe400008e0000 */
[----:B------:R-:W-:-:S11]  /*21d0*/  @P2 LOP3.LUT R9, R5, 0xffff, RZ, 0xc0, !PT ;  /* 0x0000ffff05092812 */ /* 0x000fd600078ec0ff */
[----:B------:R-:W-:Y:S01]  /*21e0*/  @UP0 UMOV UR36, UR8 ;  /* 0x0000000800240c82 */ /* 0x000fe20008000000 */
[----:B-1----:R-:W-:Y:S05]  /*21f0*/  @!P0 BRA `(.L_x_41) ;  /* 0x0000000000b88947 */ /* 0x002fea0003800000 */
[----:B------:R-:W3:Y:S01]  /*2200*/  LDC.64 R4, c[0x0][0xb18] ;  /* 0x0002c600ff047b82 */ /* 0x000ee20000000a00 */
[----:B------:R-:W-:-:S07]  /*2210*/  ISETP.NE.AND P3, PT, R65, 0x1, PT ;  /* 0x000000014100780c */ /* 0x000fce0003f65270 */
[----:B------:R-:W1:Y:S08]  /*2220*/  LDC.64 R6, c[0x0][0xb10] ;  /* 0x0002c400ff067b82 */ /* 0x000e700000000a00 */
[----:B------:R-:W2:Y:S08]  /*2230*/  LDC R18, c[0x0][0xb20] ;  /* 0x0002c800ff127b82 */ /* 0x000eb00000000800 */
[----:B------:R-:W4:Y:S01]  /*2240*/  LDC R19, c[0x0][0xb0c] ;  /* 0x0002c300ff137b82 */ /* 0x000f220000000800 */
[----:B---3--:R-:W-:Y:S01]  /*2250*/  IMAD.HI.U32 R21, R0, R5, RZ ;  /* 0x0000000500157227 */ /* 0x008fe200078e00ff */
[----:B------:R-:W-:-:S03]  /*2260*/  ISETP.NE.AND P0, PT, R4, 0x1, PT ;  /* 0x000000010400780c */ /* 0x000fc60003f05270 */
[----:B------:R-:W-:-:S03]  /*2270*/  IMAD.HI.U32 R5, R9, R5, RZ ;  /* 0x0000000509057227 */ /* 0x000fc600078e00ff */
[----:B------:R-:W3:Y:S01]  /*2280*/  LDC.64 R2, c[0x0][0xb28] ;  /* 0x0002ca00ff027b82 */ /* 0x000ee20000000a00 */
[----:B-1----:R-:W-:-:S04]  /*2290*/  IMAD.HI.U32 R22, R8, R6, RZ ;  /* 0x0000000608167227 */ /* 0x002fc800078e00ff */
[----:B------:R-:W-:Y:S01]  /*22a0*/  IMAD.HI.U32 R23, R10, R6, RZ ;  /* 0x000000060a177227 */ /* 0x000fe200078e00ff */
[----:B------:R-:W-:Y:S02]  /*22b0*/  SHF.R.U32.HI R22, RZ, R7, R22 ;  /* 0x00000007ff167219 */ /* 0x000fe40000011616 */
[-C--:B--2---:R-:W-:Y:S02]  /*22c0*/  SHF.R.U32.HI R21, RZ, R18.reuse, R21 ;  /* 0x00000012ff157219 */ /* 0x084fe40000011615 */
[----:B------:R-:W-:Y:S02]  /*22d0*/  SHF.R.U32.HI R5, RZ, R18, R5 ;  /* 0x00000012ff057219 */ /* 0x000fe40000011605 */
[----:B------:R-:W-:Y:S02]  /*22e0*/  SEL R21, R0, R21, !P0 ;  /* 0x0000001500157207 */ /* 0x000fe40004000000 */
[----:B------:R-:W-:Y:S02]  /*22f0*/  SHF.R.U32.HI R23, RZ, R7, R23 ;  /* 0x00000007ff177219 */ /* 0x000fe40000011617 */
[----:B----4-:R-:W-:-:S02]  /*2300*/  ISETP.NE.AND P1, PT, R19, 0x1, PT ;  /* 0x000000011300780c */ /* 0x010fc40003f25270 */
[----:B------:R-:W-:Y:S02]  /*2310*/  SEL R5, R9, R5, !P0 ;  /* 0x0000000509057207 */ /* 0x000fe40004000000 */
[----:B------:R-:W-:Y:S02]  /*2320*/  SEL R22, R8, R22, !P1 ;  /* 0x0000001608167207 */ /* 0x000fe40004800000 */
[----:B------:R-:W-:Y:S01]  /*2330*/  SEL R23, R10, R23, !P1 ;  /* 0x000000170a177207 */ /* 0x000fe20004800000 */
[----:B---3--:R-:W-:-:S04]  /*2340*/  IMAD.HI.U32 R20, R21, R2, RZ ;  /* 0x0000000215147227 */ /* 0x008fc800078e00ff */
        /* <DEDUP_REMOVED lines=10> */
[----:B------:R-:W-:-:S04]  /*23f0*/  @!P0 IMAD.HI.U32 R7, R23, R2, RZ ;  /* 0x0000000217078227 */ /* 0x000fc800078e00ff */
[----:B------:R-:W-:Y:S01]  /*2400*/  IMAD.MOV R2, RZ, RZ, -R6 ;  /* 0x000000ffff027224 */ /* 0x000fe200078e0a06 */
[----:B------:R-:W-:Y:S02]  /*2410*/  @!P0 SHF.R.U32.HI R3, RZ, R3, R7 ;  /* 0x00000003ff038219 */ /* 0x000fe40000011607 */
[----:B------:R-:W-:Y:S01]  /*2420*/  IADD3 R7, PT, PT, -R5, RZ, RZ ;  /* 0x000000ff05077210 */ /* 0x000fe20007ffe1ff */
[----:B------:R-:W-:Y:S01]  /*2430*/  IMAD R2, R65, R2, R5 ;  /* 0x0000000241027224 */ /* 0x000fe200078e0205 */
        /* <DEDUP_REMOVED lines=10> */
.L_x_41:
[----:B------:R-:W1:Y:S02]  /*24e0*/  LDCU UR8, c[0x0][0xb30] ;  /* 0x00016600ff0877ac */ /* 0x000e640008000800 */
[----:B-1----:R-:W-:-:S09]  /*24f0*/  UISETP.NE.AND UP0, UPT, UR8, 0x1, UPT ;  /* 0x000000010800788c */ /* 0x002fd2000bf05270 */
[----:B------:R-:W-:Y:S05]  /*2500*/  BRA.U UP0, `(.L_x_42) ;  /* 0x0000000100407547 */ /* 0x000fea000b800000 */
[----:B------:R-:W1:Y:S08]  /*2510*/  LDC.64 R4, c[0x0][0xb10] ;  /* 0x0002c400ff047b82 */ /* 0x000e700000000a00 */
[----:B------:R-:W2:Y:S08]  /*2520*/  LDC.64 R2, c[0x0][0xb18] ;  /* 0x0002c600ff027b82 */ /* 0x000eb00000000a00 */
[----:B------:R-:W4:Y:S08]  /*2530*/  LDC R6, c[0x0][0xb20] ;  /* 0x0002c800ff067b82 */ /* 0x000f300000000800 */
[----:B------:R-:W3:Y:S01]  /*2540*/  LDC R7, c[0x0][0xb0c] ;  /* 0x0002c300ff077b82 */ /* 0x000ee20000000800 */
[----:B-1----:R-:W-:-:S05]  /*2550*/  IMAD.HI.U32 R4, R10, R4, RZ ;  /* 0x000000040a047227 */ /* 0x002fca00078e00ff */
[----:B------:R-:W-:Y:S01]  /*2560*/  SHF.R.U32.HI R4, RZ, R5, R4 ;  /* 0x00000005ff047219 */ /* 0x000fe20000011604 */
[----:B--2---:R-:W-:Y:S01]  /*2570*/  IMAD.HI.U32 R3, R9, R3, RZ ;  /* 0x0000000309037227 */ /* 0x004fe200078e00ff */
[----:B------:R-:W-:-:S04]  /*2580*/  ISETP.NE.AND P0, PT, R2, 0x1, PT ;  /* 0x000000010200780c */ /* 0x000fc80003f05270 */
[----:B----4-:R-:W-:-:S04]  /*2590*/  SHF.R.U32.HI R3, RZ, R6, R3 ;  /* 0x00000006ff037219 */ /* 0x010fc80000011603 */
[----:B------:R-:W-:Y:S02]  /*25a0*/  SEL R3, R9, R3, !P0 ;  /* 0x0000000309037207 */ /* 0x000fe40004000000 */
[----:B---3--:R-:W-:-:S04]  /*25b0*/  ISETP.NE.AND P1, PT, R7, 0x1, PT ;  /* 0x000000010700780c */ /* 0x008fc80003f25270 */
[----:B------:R-:W-:-:S05]  /*25c0*/  SEL R4, R10, R4, !P1 ;  /* 0x000000040a047207 */ /* 0x000fca0004800000 */
[----:B------:R-:W-:Y:S02]  /*25d0*/  IMAD.IADD R5, R3, 0x1, -R4 ;  /* 0x0000000103057824 */ /* 0x000fe400078e0a04 */
[----:B------:R-:W-:Y:S02]  /*25e0*/  IMAD.IADD R3, R4, 0x1, -R3 ;  /* 0x0000000104037824 */ /* 0x000fe400078e0a03 */
[----:B------:R-:W-:Y:S02]  /*25f0*/  IMAD R10, R5, R7, R10 ;  /* 0x00000007050a7224 */ /* 0x000fe400078e020a */
[----:B------:R-:W-:-:S07]  /*2600*/  IMAD R9, R3, R2, R9 ;  /* 0x0000000203097224 */ /* 0x000fce00078e0209 */
.L_x_42:
[----:B------:R-:W-:Y:S01]  /*2610*/  VIADD R14, R14, 0x1 ;  /* 0x000000010e0e7836 */ /* 0x000fe20000000000 */
[----:B------:R-:W-:Y:S01]  /*2620*/  UPLOP3.LUT UP5, UPT, UPT, UPT, UPT, 0x80, 0x8 ;  /* 0x000000000008789c */ /* 0x000fe20003faf070 */
[----:B------:R-:W-:Y:S02]  /*2630*/  IMAD.IADD R22, R10, 0x1, R115 ;  /* 0x000000010a167824 */ /* 0x000fe400078e0273 */
[----:B------:R-:W-:Y:S01]  /*2640*/  IMAD.IADD R23, R9, 0x1, R114 ;  /* 0x0000000109177824 */ /* 0x000fe200078e0272 */
[----:B------:R-:W-:-:S04]  /*2650*/  ISETP.NE.AND P0, PT, R14, 0x2, PT ;  /* 0x000000020e00780c */ /* 0x000fc80003f05270 */
[----:B------:R-:W-:Y:S02]  /*2660*/  SEL R2, RZ, 0x1, P0 ;  /* 0x00000001ff027807 */ /* 0x000fe40000000000 */
[----:B------:R-:W-:Y:S02]  /*2670*/  SEL R14, R14, RZ, P0 ;  /* 0x000000ff0e0e7207 */ /* 0x000fe40000000000 */
[----:B------:R-:W-:Y:S01]  /*2680*/  LOP3.LUT R13, R13, R2, RZ, 0x3c, !PT ;  /* 0x000000020d0d7212 */ /* 0x000fe200078e3cff */
[----:B------:R-:W-:Y:S06]  /*2690*/  @P2 BRA `(.L_x_43) ;  /* 0xfffffff000542947 */ /* 0x000fec000383ffff */
[----:B------:R-:W-:Y:S01]  /*26a0*/  UIADD3 UR5, UPT, UPT, UR5, 0x50, URZ ;  /* 0x0000005005057890 */ /* 0x000fe2000fffe0ff */
[----:B------:R-:W-:-:S03]  /*26b0*/  SHF.L.U32 R2, R15, 0x1f, RZ ;  /* 0x0000001f0f027819 */ /* 0x000fc600000006ff */
[----:B------:R-:W-:-:S09]  /*26c0*/  ULEA UR4, UR14, UR5, 0x3 ;  /* 0x000000050e047291 */ /* 0x000fd2000f8e18ff */
[----:B------:R-:W1:Y:S02]  /*26d0*/  SYNCS.PHASECHK.TRANS64.TRYWAIT P0, [UR4], R2 ;  /* 0x00000002ff0075a7 */ /* 0x000e640008001104 */
[----:B-1----:R-:W-:Y:S05]  /*26e0*/  @!P0 BRA `(.L_x_44) ;  /* 0x0000008000b88947 */ /* 0x002fea0003800000 */
.L_x_238:
[----:B------:R-:W-:-:S04]  /*26f0*/  UIADD3 UR6, UPT, UPT, UR14, 0x1, URZ ;  /* 0x000000010e067890 */ /* 0x000fc8000fffe0ff */
[----:B------:R-:W-:-:S04]  /*2700*/  UISETP.NE.AND UP0, UPT, UR6, 0xa, UPT ;  /* 0x0000000a0600788c */ /* 0x000fc8000bf05270 */
[----:B------:R-:W-:Y:S02]  /*2710*/  USEL UR7, URZ, 0x1, UP0 ;  /* 0x00000001ff077887 */ /* 0x000fe40008000000 */
[----:B------:R-:W-:-:S04]  /*2720*/  USEL UR6, UR6, URZ, UP0 ;  /* 0x000000ff06067287 */ /* 0x000fc80008000000 */
[----:B------:R-:W-:Y:S01]  /*2730*/  ULEA UR4, UR6, UR5, 0x3 ;  /* 0x0000000506047291 */ /* 0x000fe2000f8e18ff */
[----:B-1----:R-:W-:-:S04]  /*2740*/  LOP3.LUT R2, R15, UR7, RZ, 0x3c, !PT ;  /* 0x000000070f027c12 */ /* 0x002fc8000f8e3cff */
[----:B------:R-:W-:-:S04]  /*2750*/  SHF.L.U32 R3, R2, 0x1f, RZ ;  /* 0x0000001f02037819 */ /* 0x000fc800000006ff */
[----:B------:R-:W1:Y:S02]  /*2760*/  SYNCS.PHASECHK.TRANS64.TRYWAIT P0, [UR4], R3 ;  /* 0x00000003ff0075a7 */ /* 0x000e640008001104 */
[----:B-1----:R-:W-:Y:S05]  /*2770*/  @!P0 BRA `(.L_x_45) ;  /* 0x0000008000ac8947 */ /* 0x002fea0003800000 */
.L_x_240:
[----:B------:R-:W-:-:S04]  /*2780*/  UIADD3 UR6, UPT, UPT, UR6, 0x1, URZ ;  /* 0x0000000106067890 */ /* 0x000fc8000fffe0ff */
[----:B------:R-:W-:-:S04]  /*2790*/  UISETP.NE.AND UP0, UPT, UR6, 0xa, UPT ;  /* 0x0000000a0600788c */ /* 0x000fc8000bf05270 */
[----:B------:R-:W-:Y:S02]  /*27a0*/  USEL UR7, URZ, 0x1, UP0 ;  /* 0x00000001ff077887 */ /* 0x000fe40008000000 */
[----:B------:R-:W-:-:S04]  /*27b0*/  USEL UR6, UR6, URZ, UP0 ;  /* 0x000000ff06067287 */ /* 0x000fc80008000000 */
[----:B------:R-:W-:Y:S01]  /*27c0*/  ULEA UR4, UR6, UR5, 0x3 ;  /* 0x0000000506047291 */ /* 0x000fe2000f8e18ff */
[----:B------:R-:W-:-:S04]  /*27d0*/  LOP3.LUT R2, R2, UR7, RZ, 0x3c, !PT ;  /* 0x0000000702027c12 */ /* 0x000fc8000f8e3cff */
[----:B-1----:R-:W-:-:S04]  /*27e0*/  SHF.L.U32 R3, R2, 0x1f, RZ ;  /* 0x0000001f02037819 */ /* 0x002fc800000006ff */
[----:B------:R-:W1:Y:S02]  /*27f0*/  SYNCS.PHASECHK.TRANS64.TRYWAIT P0, [UR4], R3 ;  /* 0x00000003ff0075a7 */ /* 0x000e640008001104 */
[----:B-1----:R-:W-:Y:S05]  /*2800*/  @!P0 BRA `(.L_x_46) ;  /* 0x0000008000a08947 */ /* 0x002fea0003800000 */
.L_x_242:
        /* <DEDUP_REMOVED lines=9> */
.L_x_244:
        /* <DEDUP_REMOVED lines=9> */
.L_x_246:
        /* <DEDUP_REMOVED lines=9> */
.L_x_248:
        /* <DEDUP_REMOVED lines=9> */
.L_x_250:
        /* <DEDUP_REMOVED lines=9> */
.L_x_252:
        /* <DEDUP_REMOVED lines=9> */
.L_x_254:
[----:B------:R-:W-:-:S04]  /*2b70*/  UIADD3 UR6, UPT, UPT, UR6, 0x1, URZ ;  /* 0x0000000106067890 */ /* 0x000fc8000fffe0ff */
[----:B------:R-:W-:-:S04]  /*2b80*/  UISETP.NE.AND UP0, UPT, UR6, 0xa, UPT ;  /* 0x0000000a0600788c */ /* 0x000fc8000bf05270 */
[----:B------:R-:W-:Y:S02]  /*2b90*/  USEL UR4, URZ, 0x1, UP0 ;  /* 0x00000001ff047887 */ /* 0x000fe40008000000 */
[----:B------:R-:W-:-:S04]  /*2ba0*/  USEL UR6, UR6, URZ, UP0 ;  /* 0x000000ff06067287 */ /* 0x000fc80008000000 */
[----:B------:R-:W-:Y:S01]  /*2bb0*/  ULEA UR6, UR6, UR5, 0x3 ;  /* 0x0000000506067291 */ /* 0x000fe2000f8e18ff */
[----:B------:R-:W-:-:S04]  /*2bc0*/  LOP3.LUT R2, R2, UR4, RZ, 0x3c, !PT ;  /* 0x0000000402027c12 */ /* 0x000fc8000f8e3cff */
[----:B------:R-:W-:Y:S01]  /*2bd0*/  SHF.L.U32 R2, R2, 0x1f, RZ ;  /* 0x0000001f02027819 */ /* 0x000fe200000006ff */
[----:B-1-3--:R-:W-:-:S07]  /*2be0*/  IMAD.U32 R0, RZ, RZ, UR6 ;  /* 0x00000006ff007e24 */ /* 0x00afce000f8e00ff */
.L_x_53:
[----:B-1----:R1:W2:Y:S02]  /*2bf0*/  SYNCS.PHASECHK.TRANS64.TRYWAIT P0, [R0+URZ], R2 ;  /* 0x00000002000075a7 */ /* 0x0022a400080011ff */
[----:B--2---:R-:W-:Y:S05]  /*2c00*/  @!P0 NANOSLEEP.SYNCS 0x989680 ;  /* 0x009896800000895d */ /* 0x004fea0003900000 */
[----:B------:R-:W2:Y:S02]  /*2c10*/  @!P0 SYNCS.PHASECHK.TRANS64 P0, [R0+URZ], R2 ;  /* 0x00000002000085a7 */ /* 0x000ea400080010ff */
[----:B--2---:R-:W-:Y:S05]  /*2c20*/  @P0 EXIT ;  /* 0x000000000000094d */ /* 0x004fea0003800000 */
[----:B------:R-:W-:Y:S05]  /*2c30*/  BRA `(.L_x_53) ;  /* 0xfffffffc00ec7947 */ /* 0x000fea000383ffff */
.L_x_23:
[----:B------:R-:W-:-:S04]  /*2c40*/  UISETP.NE.AND UP1, UPT, UR4, URZ, UPT ;  /* 0x000000ff0400728c */ /* 0x000fc8000bf25270 */
[----:B------:R-:W-:-:S09]  /*2c50*/  UISETP.NE.OR UP1, UPT, UR7, 0x1, UP1 ;  /* 0x000000010700788c */ /* 0x000fd20008f25670 */
[----:B------:R-:W-:Y:S05]  /*2c60*/  BRA.U UP1, `(.L_x_54) ;  /* 0x00000005014c7547 */ /* 0x000fea000b800000 */
[----:B------:R-:W-:Y:S01]  /*2c70*/  HFMA2 R11, -RZ, RZ, 0, 0 ;  /* 0x00000000ff0b7431 */ /* 0x000fe200000001ff */
[----:B------:R-:W-:Y:S01]  /*2c80*/  ISETP.GE.U32.AND P2, PT, R10, 0x2, PT ;  /* 0x000000020a00780c */ /* 0x000fe20003f46070 */
[----:B------:R-:W-:Y:S01]  /*2c90*/  IMAD.MOV.U32 R12, RZ, RZ, 0x1 ;  /* 0x00000001ff0c7424 */ /* 0x000fe200078e00ff */
[----:B------:R-:W-:Y:S01]  /*2ca0*/  CS2R R8, SRZ ;  /* 0x0000000000087805 */ /* 0x000fe2000001ff00 */
[----:B------:R-:W-:Y:S01]  /*2cb0*/  IMAD.MOV.U32 R3, RZ, RZ, RZ ;  /* 0x000000ffff037224 */ /* 0x000fe200078e00ff */
[----:B------:R-:W-:Y:S01]  /*2cc0*/  UMOV UR6, 0x400 ;  /* 0x0000040000067882 */ /* 0x000fe20000000000 */
[----:B------:R-:W-:Y:S01]  /*2cd0*/  UMOV UR7, URZ ;  /* 0x000000ff00077c82 */ /* 0x000fe20008000000 */
[----:B------:R-:W-:-:S12]  /*2ce0*/  ULEA UR6, UR4, UR6, 0x18 ;  /* 0x0000000604067291 */ /* 0x000fd8000f8ec0ff */
.L_x_58:
[----:B------:R-:W-:Y:S02]  /*2cf0*/  LEA R0, R3, UR6, 0x3 ;  /* 0x0000000603007c11 */ /* 0x000fe4000f8e18ff */
[----:B------:R-:W-:-:S03]  /*2d00*/  SHF.L.U32 R4, R8, 0x1f, RZ ;  /* 0x0000001f08047819 */ /* 0x000fc600000006ff */
[----:B------:R-:W-:Y:S01]  /*2d10*/  VIADD R5, R0, 0x150 ;  /* 0x0000015000057836 */ /* 0x000fe20000000000 */
[----:B------:R-:W1:Y:S02]  /*2d20*/  SYNCS.PHASECHK.TRANS64.TRYWAIT P0, [R0+URZ+0x140], R4 ;  /* 0x00014004000075a7 */ /* 0x000e6400080011ff */
[----:B-1----:R-:W-:Y:S05]  /*2d30*/  @!P0 BRA `(.L_x_55) ;  /* 0x0000007c00fc8947 */ /* 0x002fea0003800000 */
.L_x_255:
[----:B------:R-:W-:Y:S01]  /*2d40*/  ULEA UR5, UR7, UR6, 0x3 ;  /* 0x0000000607057291 */ /* 0x000fe2000f8e18ff */
[----:B-1----:R-:W-:Y:S01]  /*2d50*/  PRMT R0, RZ, 0x654, R5 ;  /* 0x00000654ff007816 */ /* 0x002fe20000000005 */
[----:B------:R-:W-:Y:S01]  /*2d60*/  @!P2 IMAD.MOV.U32 R4, RZ, RZ, 0x10 ;  /* 0x00000010ff04a424 */ /* 0x000fe200078e00ff */
[----:B------:R-:W-:Y:S01]  /*2d70*/  SHF.L.U32 R5, R12, 0x1f, RZ ;  /* 0x0000001f0c057819 */ /* 0x000fe200000006ff */
[----:B------:R-:W-:Y:S01]  /*2d80*/  UIADD3 UR4, UPT, UPT, UR5, 0xe0, URZ ;  /* 0x000000e005047890 */ /* 0x000fe2000fffe0ff */
[----:B------:R1:W-:Y:S05]  /*2d90*/  SYNCS.ARRIVE.TRANS64.RED.A1T0 RZ, [R0+URZ], RZ ;  /* 0x000000ff00ff79a7 */ /* 0x0003ea00081004ff */
[----:B------:R-:W-:Y:S01]  /*2da0*/  IMAD.U32 R6, RZ, RZ, UR4 ;  /* 0x00000004ff067e24 */ /* 0x000fe2000f8e00ff */
[----:B------:R-:W2:Y:S04]  /*2db0*/  SYNCS.PHASECHK.TRANS64.TRYWAIT P0, [UR5+0xf0], R5 ;  /* 0x0000f005ff0075a7 */ /* 0x000ea80008001105 */
[----:B------:R-:W-:Y:S01]  /*2dc0*/  PRMT R6, R10, 0x654, R6 ;  /* 0x000006540a067816 */ /* 0x000fe20000000006 */
[----:B-12---:R-:W-:Y:S06]  /*2dd0*/  @!P0 BRA `(.L_x_56) ;  /* 0x0000007c00e88947 */ /* 0x006fec0003800000 */
.L_x_257:
[----:B------:R-:W-:Y:S01]  /*2de0*/  ULEA UR4, UR7, UR6, 0x4 ;  /* 0x0000000607047291 */ /* 0x000fe2000f8e20ff */
[----:B------:R-:W-:Y:S01]  /*2df0*/  SEL R2, R6, R2, !P2 ;  /* 0x0000000206027207 */ /* 0x000fe20005000000 */
[----:B------:R-:W-:Y:S01]  /*2e00*/  UIADD3 UR5, UPT, UPT, UR5, 0xe0, URZ ;  /* 0x000000e005057890 */ /* 0x000fe2000fffe0ff */
[----:B-1----:R-:W-:Y:S01]  /*2e10*/  LEA R0, R11, UR6, 0x3 ;  /* 0x000000060b007c11 */ /* 0x002fe2000f8e18ff */
[----:B------:R-:W-:Y:S01]  /*2e20*/  UIADD3 UR4, UPT, UPT, UR4, 0x170, URZ ;  /* 0x0000017004047890 */ /* 0x000fe2000fffe0ff */
[----:B------:R1:W-:Y:S01]  /*2e30*/  @!P2 SYNCS.ARRIVE.TRANS64.RED RZ, [R2+URZ], R4 ;  /* 0x0000000402ffa9a7 */ /* 0x0003e200080004ff */
[----:B------:R-:W-:Y:S01]  /*2e40*/  UIADD3 UR7, UPT, UPT, UR7, 0x1, URZ ;  /* 0x0000000107077890 */ /* 0x000fe2000fffe0ff */
[----:B------:R-:W-:-:S03]  /*2e50*/  VIADD R3, R3, 0x1 ;  /* 0x0000000103037836 */ /* 0x000fc60000000000 */
[----:B------:R-:W-:Y:S02]  /*2e60*/  UISETP.NE.AND UP0, UPT, UR7, 0x2, UPT ;  /* 0x000000020700788c */ /* 0x000fe4000bf05270 */
[----:B------:R-:W-:Y:S01]  /*2e70*/  ISETP.NE.AND P0, PT, R3, 0x2, PT ;  /* 0x000000020300780c */ /* 0x000fe20003f05270 */
[----:B------:R-:W-:Y:S06]  /*2e80*/  UGETNEXTWORKID.BROADCAST [UR4], [UR5] ;  /* 0x00000000040073ca */ /* 0x000fec0008000100 */
[----:B------:R-:W-:Y:S02]  /*2e90*/  USEL UR4, URZ, 0x1, UP0 ;  /* 0x00000001ff047887 */ /* 0x000fe40008000000 */
[----:B------:R-:W-:-:S04]  /*2ea0*/  USEL UR7, UR7, URZ, UP0 ;  /* 0x000000ff07077287 */ /* 0x000fc80008000000 */
[----:B------:R-:W-:Y:S02]  /*2eb0*/  LOP3.LUT R12, R12, UR4, RZ, 0x3c, !PT ;  /* 0x000000040c0c7c12 */ /* 0x000fe4000f8e3cff */
[----:B-1----:R-:W-:-:S04]  /*2ec0*/  SHF.L.U32 R4, R9, 0x1f, RZ ;  /* 0x0000001f09047819 */ /* 0x002fc800000006ff */
[----:B------:R-:W1:Y:S02]  /*2ed0*/  SYNCS.PHASECHK.TRANS64.TRYWAIT P1, [R0+URZ+0xe0], R4 ;  /* 0x0000e004000075a7 */ /* 0x000e6400080211ff */
[----:B-1----:R-:W-:Y:S05]  /*2ee0*/  @!P1 BRA `(.L_x_57) ;  /* 0x0000007c00bc9947 */ /* 0x002fea0003800000 */
.L_x_258:
[----:B-1----:R-:W-:Y:S01]  /*2ef0*/  LEA R4, R11, UR6, 0x4 ;  /* 0x000000060b047c11 */ /* 0x002fe2000f8e20ff */
[----:B------:R-:W-:Y:S01]  /*2f00*/  VIADD R0, R0, 0xf0 ;  /* 0x000000f000007836 */ /* 0x000fe20000000000 */
[----:B------:R-:W-:Y:S01]  /*2f10*/  SEL R3, R3, RZ, P0 ;  /* 0x000000ff03037207 */ /* 0x000fe20000000000 */
[----:B------:R-:W-:-:S03]  /*2f20*/  VIADD R11, R11, 0x1 ;  /* 0x000000010b0b7836 */ /* 0x000fc60000000000 */
[----:B------:R-:W1:Y:S01]  /*2f30*/  LDS.128 R4, [R4+0x170] ;  /* 0x0001700004047984 */ /* 0x000e620000000c00 */
[----:B------:R-:W-:Y:S02]  /*2f40*/  PRMT R0, RZ, 0x654, R0 ;  /* 0x00000654ff007816 */ /* 0x000fe40000000000 */
[C---:B------:R-:W-:Y:S01]  /*2f50*/  ISETP.NE.AND P1, PT, R11.reuse, 0x2, PT ;  /* 0x000000020b00780c */ /* 0x040fe20003f25270 */
[----:B------:R-:W-:Y:S01]  /*2f60*/  @!PT LDS RZ, [RZ] ;  /* 0x00000000fffff984 */ /* 0x000fe20000000800 */
[----:B------:R-:W-:Y:S01]  /*2f70*/  @!PT LDS RZ, [RZ] ;  /* 0x00000000fffff984 */ /* 0x000fe20000000800 */
[----:B------:R-:W-:Y:S01]  /*2f80*/  @!PT LDS RZ, [RZ] ;  /* 0x00000000fffff984 */ /* 0x000fe20000000800 */
[----:B------:R-:W-:Y:S01]  /*2f90*/  @!PT LDS RZ, [RZ] ;  /* 0x00000000fffff984 */ /* 0x000fe20000000800 */
[----:B------:R2:W-:Y:S06]  /*2fa0*/  MEMBAR.ALL.CTA ;  /* 0x0000000000007992 */ /* 0x0005ec0000008000 */
[----:B--2---:R-:W2:Y:S01]  /*2fb0*/  FENCE.VIEW.ASYNC.S ;  /* 0x00000000000073c6 */ /* 0x004ea20000000000 */
[----:B------:R-:W-:Y:S01]  /*2fc0*/  SEL R11, R11, RZ, P1 ;  /* 0x000000ff0b0b7207 */ /* 0x000fe20000800000 */
[----:B--2---:R2:W-:Y:S01]  /*2fd0*/  SYNCS.ARRIVE.TRANS64.RED.A1T0 RZ, [R0+URZ], RZ ;  /* 0x000000ff00ff79a7 */ /* 0x0045e200081004ff */
[----:B-1----:R-:W-:-:S02]  /*2fe0*/  LOP3.LUT P3, RZ, R6, 0x1, RZ, 0xc0, !PT ;  /* 0x0000000106ff7812 */ /* 0x002fc4000786c0ff */
[----:B------:R-:W-:-:S04]  /*2ff0*/  SEL R4, RZ, 0x1, P1 ;  /* 0x00000001ff047807 */ /* 0x000fc80000800000 */
[----:B------:R-:W-:Y:S02]  /*3000*/  LOP3.LUT R9, R9, R4, RZ, 0x3c, !PT ;  /* 0x0000000409097212 */ /* 0x000fe400078e3cff */
[----:B--2---:R-:W-:-:S04]  /*3010*/  SEL R0, RZ, 0x1, P0 ;  /* 0x00000001ff007807 */ /* 0x004fc80000000000 */
[----:B------:R-:W-:Y:S01]  /*3020*/  LOP3.LUT R8, R8, R0, RZ, 0x3c, !PT ;  /* 0x0000000008087212 */ /* 0x000fe200078e3cff */
[----:B------:R-:W-:Y:S06]  /*3030*/  @P3 BRA `(.L_x_58) ;  /* 0xfffffffc002c3947 */ /* 0x000fec000383ffff */
[----:B------:R-:W-:Y:S01]  /*3040*/  ULEA UR5, UR7, UR6, 0x3 ;  /* 0x0000000607057291 */ /* 0x000fe2000f8e18ff */
[----:B------:R-:W-:-:S08]  /*3050*/  SHF.L.U32 R2, R12, 0x1f, RZ ;  /* 0x0000001f0c027819 */ /* 0x000fd000000006ff */
[----:B------:R-:W1:Y:S02]  /*3060*/  SYNCS.PHASECHK.TRANS64 P0, [UR5+0xf0], R2 ;  /* 0x0000f002ff0075a7 */ /* 0x000e640008001005 */
[----:B-1----:R-:W-:Y:S05]  /*3070*/  @P0 BRA `(.L_x_59) ;  /* 0x0000000000080947 */ /* 0x002fea0003800000 */
[----:B------:R-:W1:Y:S02]  /*3080*/  SYNCS.PHASECHK.TRANS64.TRYWAIT P0, [UR5+0xf0], R2 ;  /* 0x0000f002ff0075a7 */ /* 0x000e640008001105 */
[----:B-1----:R-:W-:Y:S05]  /*3090*/  @!P0 BRA `(.L_x_60) ;  /* 0x0000007c00648947 */ /* 0x002fea0003800000 */
.L_x_59:
[----:B------:R-:W-:-:S04]  /*30a0*/  UIADD3 UR4, UPT, UPT, UR7, 0x1, URZ ;  /* 0x0000000107047890 */ /* 0x000fc8000fffe0ff */
[----:B------:R-:W-:-:S04]  /*30b0*/  UISETP.NE.AND UP0, UPT, UR4, 0x2, UPT ;  /* 0x000000020400788c */ /* 0x000fc8000bf05270 */
[----:B------:R-:W-:Y:S02]  /*30c0*/  USEL UR8, URZ, 0x1, UP0 ;  /* 0x00000001ff087887 */ /* 0x000fe40008000000 */
[----:B------:R-:W-:-:S04]  /*30d0*/  USEL UR4, UR4, URZ, UP0 ;  /* 0x000000ff04047287 */ /* 0x000fc80008000000 */
[----:B------:R-:W-:Y:S01]  /*30e0*/  ULEA UR4, UR4, UR6, 0x3 ;  /* 0x0000000604047291 */ /* 0x000fe2000f8e18ff */
[----:B-1----:R-:W-:-:S04]  /*30f0*/  LOP3.LUT R2, R12, UR8, RZ, 0x3c, !PT ;  /* 0x000000080c027c12 */ /* 0x002fc8000f8e3cff */
[----:B------:R-:W-:-:S04]  /*3100*/  SHF.L.U32 R0, R2, 0x1f, RZ ;  /* 0x0000001f02007819 */ /* 0x000fc800000006ff */
[----:B------:R-:W1:Y:S02]  /*3110*/  SYNCS.PHASECHK.TRANS64 P0, [UR4+0xf0], R0 ;  /* 0x0000f000ff0075a7 */ /* 0x000e640008001004 */
[----:B-1----:R-:W-:Y:S05]  /*3120*/  @P0 EXIT ;  /* 0x000000000000094d */ /* 0x002fea0003800000 */
[----:B------:R-:W-:Y:S02]  /*3130*/  SHF.L.U32 R2, R2, 0x1f, RZ ;  /* 0x0000001f02027819 */ /* 0x000fe400000006ff */
[----:B------:R-:W-:-:S07]  /*3140*/  MOV R0, UR4 ;  /* 0x0000000400007c02 */ /* 0x000fce0008000f00 */
.L_x_61:
[----:B-1----:R1:W2:Y:S02]  /*3150*/  SYNCS.PHASECHK.TRANS64.TRYWAIT P0, [R0+URZ+0xf0], R2 ;  /* 0x0000f002000075a7 */ /* 0x0022a400080011ff */
[----:B--2---:R-:W-:Y:S05]  /*3160*/  @!P0 NANOSLEEP.SYNCS 0x989680 ;  /* 0x009896800000895d */ /* 0x004fea0003900000 */
[----:B------:R-:W2:Y:S02]  /*3170*/  @!P0 SYNCS.PHASECHK.TRANS64 P0, [R0+URZ+0xf0], R2 ;  /* 0x0000f002000085a7 */ /* 0x000ea400080010ff */
[----:B--2---:R-:W-:Y:S05]  /*3180*/  @P0 EXIT ;  /* 0x000000000000094d */ /* 0x004fea0003800000 */
[----:B------:R-:W-:Y:S05]  /*3190*/  BRA `(.L_x_61) ;  /* 0xfffffffc00ec7947 */ /* 0x000fea000383ffff */
.L_x_54:
[----:B------:R-:W-:Y:S05]  /*31a0*/  BRA.U UP4, `(.L_x_62) ;  /* 0x0000001104d87547 */ /* 0x000fea000b800000 */
[----:B------:R-:W-:Y:S01]  /*31b0*/  UMOV UR7, 0x40 ;  /* 0x0000004000077882 */ /* 0x000fe20000000000 */
[----:B------:R-:W-:Y:S01]  /*31c0*/  NOP ;  /* 0x0000000000007918 */ /* 0x000fe20000000000 */
[----:B------:R-:W-:Y:S01]  /*31d0*/  ULEA UR7, UR4, UR7, 0x18 ;  /* 0x0000000704077291 */ /* 0x000fe2000f8ec0ff */
[----:B------:R-:W-:Y:S02]  /*31e0*/  UMOV UR8, 0x400 ;  /* 0x0000040000087882 */ /* 0x000fe40000000000 */
[----:B------:R-:W-:-:S06]  /*31f0*/  ULEA UR8, UR4, UR8, 0x18 ;  /* 0x0000000804087291 */ /* 0x000fcc000f8ec0ff */
[----:B------:R-:W1:Y:S02]  /*3200*/  LDS.U8 R2, [UR7+0x1c] ;  /* 0x00001c07ff027984 */ /* 0x000e640008000000 */
[----:B-1----:R-:W-:-:S13]  /*3210*/  ISETP.NE.AND P0, PT, R2, RZ, PT ;  /* 0x000000ff0200720c */ /* 0x002fda0003f05270 */
[----:B------:R-:W-:Y:S05]  /*3220*/  @P0 BRA `(.L_x_63) ;  /* 0x0000000400080947 */ /* 0x000fea0003800000 */
[----:B------:R-:W-:Y:S02]  /*3230*/  UISETP.NE.U32.AND UP0, UPT, UR6, 0x1, UPT ;  /* 0x000000010600788c */ /* 0x000fe4000bf05070 */
[----:B------:R-:W-:-:S07]  /*3240*/  UIADD3 UR9, UPT, UPT, UR7, 0x8, URZ ;  /* 0x0000000807097890 */ /* 0x000fce000fffe0ff */
[----:B------:R-:W-:Y:S05]  /*3250*/  BRA.U !UP0, `(.L_x_64) ;  /* 0x00000001089c7547 */ /* 0x000fea000b800000 */
[----:B------:R-:W-:Y:S01]  /*3260*/  ELECT P0, URZ, PT ;  /* 0x0000000000ff782f */ /* 0x000fe20003800000 */
[----:B------:R-:W-:-:S12]  /*3270*/  BSSY B0, `(.L_x_64) ;  /* 0x0000025000007945 */ /* 0x000fd80003800000 */
[----:B------:R-:W-:Y:S05]  /*3280*/  @!P0 BRA `(.L_x_65) ;  /* 0x00000000008c8947 */ /* 0x000fea0003800000 */
[----:B------:R-:W-:-:S05]  /*3290*/  UMOV UR4, 0x10 ;  /* 0x0000001000047882 */ /* 0x000fca0000000000 */
[----:B------:R-:W-:Y:S04]  /*32a0*/  DEPBAR.LE SB1, 0x36 ;  /* 0x00009d800000791a */ /* 0x000fe80000000000 */
[----:B------:R-:W1:Y:S02]  /*32b0*/  UTCATOMSWS.2CTA.FIND_AND_SET.ALIGN UP1, UR4, UR4 ;  /* 0x00000004000475e3 */ /* 0x000e640008220800 */
[----:B-1----:R-:W-:Y:S01]  /*32c0*/  MOV R10, UR4 ;  /* 0x00000004000a7c02 */ /* 0x002fe20008000f00 */
[----:B------:R-:W-:Y:S06]  /*32d0*/  BRA.U UP1, `(.L_x_66) ;  /* 0x0000000101187547 */ /* 0x000fec000b800000 */
.L_x_67:
[----:B------:R-:W-:Y:S05]  /*32e0*/  NANOSLEEP 0x64 ;  /* 0x000000640000795d */ /* 0x000fea0003800000 */
[----:B------:R-:W-:-:S05]  /*32f0*/  UMOV UR4, 0x10 ;  /* 0x0000001000047882 */ /* 0x000fca0000000000 */
[----:B------:R-:W-:Y:S04]  /*3300*/  DEPBAR.LE SB1, 0x36 ;  /* 0x00009d800000791a */ /* 0x000fe80000000000 */
[----:B------:R-:W1:Y:S02]  /*3310*/  UTCATOMSWS.2CTA.FIND_AND_SET.ALIGN UP1, UR4, UR4 ;  /* 0x00000004000475e3 */ /* 0x000e640008220800 */
[----:B-1----:R-:W-:Y:S01]  /*3320*/  MOV R10, UR4 ;  /* 0x00000004000a7c02 */ /* 0x002fe20008000f00 */
[----:B------:R-:W-:Y:S05]  /*3330*/  BRA.U !UP1, `(.L_x_67) ;  /* 0xfffffffd09e87547 */ /* 0x000fea000b83ffff */
.L_x_66:
[----:B------:R-:W1:Y:S01]  /*3340*/  LDS R5, [UR7+0x10] ;  /* 0x00001007ff057984 */ /* 0x000e620008000800 */
[----:B------:R-:W-:Y:S01]  /*3350*/  IMAD.U32 R3, RZ, RZ, UR8 ;  /* 0x00000008ff037e24 */ /* 0x000fe2000f8e00ff */
[----:B------:R-:W-:-:S03]  /*3360*/  MOV R2, UR5 ;  /* 0x0000000500027c02 */ /* 0x000fc60008000f00 */
[----:B------:R-:W-:Y:S01]  /*3370*/  VIADD R3, R3, 0x190 ;  /* 0x0000019003037836 */ /* 0x000fe20000000000 */
[----:B-1----:R-:W-:-:S04]  /*3380*/  SHF.L.U32 R5, R5, 0x1f, RZ ;  /* 0x0000001f05057819 */ /* 0x002fc800000006ff */
[----:B------:R-:W1:Y:S02]  /*3390*/  SYNCS.PHASECHK.TRANS64.TRYWAIT P0, [UR7+0x8], R5 ;  /* 0x00000805ff0075a7 */ /* 0x000e640008001107 */
[----:B-1----:R-:W-:Y:S05]  /*33a0*/  @P0 BRA `(.L_x_68) ;  /* 0x0000000000080947 */ /* 0x002fea0003800000 */
[----:B------:R-:W1:Y:S02]  /*33b0*/  SYNCS.PHASECHK.TRANS64.TRYWAIT P0, [UR7+0x8], R5 ;  /* 0x00000805ff0075a7 */ /* 0x000e640008001107 */
[----:B-1----:R-:W-:Y:S05]  /*33c0*/  @!P0 BRA `(.L_x_69) ;  /* 0x0000007800b08947 */ /* 0x002fea0003800000 */
.L_x_68:
[----:B-1----:R-:W-:Y:S01]  /*33d0*/  HFMA2 R4, -RZ, RZ, 0, 5.9604644775390625e-08 ;  /* 0x00000001ff047431 */ /* 0x002fe200000001ff */
[----:B------:R-:W-:Y:S01]  /*33e0*/  UPRMT UR4, UR5, 0x654, UR9 ;  /* 0x0000065405047896 */ /* 0x000fe20008000009 */
[----:B------:R-:W-:Y:S01]  /*33f0*/  IMAD.MOV.U32 R7, RZ, RZ, 0xffff ;  /* 0x0000ffffff077424 */ /* 0x000fe200078e00ff */
[----:B------:R-:W-:Y:S01]  /*3400*/  PRMT R2, R2, 0x654, R3 ;  /* 0x0000065402027816 */ /* 0x000fe20000000003 */
[----:B------:R-:W-:Y:S02]  /*3410*/  IMAD.MOV.U32 R5, RZ, RZ, 0x4 ;  /* 0x00000004ff057424 */ /* 0x000fe400078e00ff */
[----:B------:R-:W-:Y:S01]  /*3420*/  IMAD.SHL.U32 R9, R10, 0x20, RZ ;  /* 0x000000200a097824 */ /* 0x000fe200078e00ff */
[----:B------:R-:W-:Y:S02]  /*3430*/  MOV R3, UR4 ;  /* 0x0000000400037c02 */ /* 0x000fe40008000f00 */
[-C--:B------:R-:W-:Y:S01]  /*3440*/  SHF.L.U32 R7, R7, R10.reuse, RZ ;  /* 0x0000000a07077219 */ /* 0x080fe200000006ff */
[----:B------:R1:W-:Y:S01]  /*3450*/  SYNCS.ARRIVE.TRANS64.RED RZ, [UR4], R5 ;  /* 0x00000005ffff79a7 */ /* 0x0003e20008000404 */
[----:B------:R-:W-:Y:S01]  /*3460*/  SHF.L.U32 R6, R4, R10, RZ ;  /* 0x0000000a04067219 */ /* 0x000fe200000006ff */
[----:B------:R1:W-:Y:S04]  /*3470*/  STS [UR8+0x190], R9 ;  /* 0x00019009ff007988 */ /* 0x0003e80008000808 */
[----:B------:R1:W-:Y:S04]  /*3480*/  STAS [R2.64], R10 ;  /* 0x0000000a02007dbd */ /* 0x0003e8000c0008ff */
[----:B------:R1:W-:Y:S04]  /*3490*/  ATOMS.OR RZ, [UR7+0x14], R7 ;  /* 0x00001407ffff798c */ /* 0x0003e8000b000007 */
[----:B------:R1:W-:Y:S04]  /*34a0*/  ATOMS.OR RZ, [UR7+0x18], R6 ;  /* 0x00001806ffff798c */ /* 0x0003e8000b000007 */
[----:B------:R1:W-:Y:S02]  /*34b0*/  ATOMS.XOR RZ, [UR7+0x10], R4 ;  /* 0x00001004ffff798c */ /* 0x0003e4000b800007 */
.L_x_65:
[----:B------:R-:W-:Y:S05]  /*34c0*/  BSYNC B0 ;  /* 0x0000000000007941 */ /* 0x000fea0003800000 */
.L_x_64:
[----:B------:R-:W-:Y:S05]  /*34d0*/  BRA.U UP0, `(.L_x_70) ;  /* 0x00000001006c7547 */ /* 0x000fea000b800000 */
[----:B------:R-:W-:-:S03]  /*34e0*/  UMOV UR4, 0xffffffff ;  /* 0xffffffff00047882 */ /* 0x000fc60000000000 */
[----:B------:R-:W-:Y:S05]  /*34f0*/  BRA.DIV UR4, `(.L_x_71) ;  /* 0x0000007a047c7947 */ /* 0x000fea000b800000 */
[----:B------:R-:W-:-:S13]  /*3500*/  ELECT P6, URZ, PT ;  /* 0x0000000000ff782f */ /* 0x000fda00038c0000 */
.L_x_262:
[----:B------:R-:W-:Y:S05]  /*3510*/  @!P6 BRA `(.L_x_70) ;  /* 0x00000000005ce947 */ /* 0x000fea0003800000 */
[----:B-1----:R-:W1:Y:S02]  /*3520*/  LDS R3, [UR7+0x10] ;  /* 0x00001007ff037984 */ /* 0x002e640008000800 */
[----:B-1----:R-:W-:-:S04]  /*3530*/  SHF.L.U32 R3, R3, 0x1f, RZ ;  /* 0x0000001f03037819 */ /* 0x002fc800000006ff */
[----:B------:R-:W1:Y:S02]  /*3540*/  SYNCS.PHASECHK.TRANS64.TRYWAIT P0, [UR7+0x8], R3 ;  /* 0x00000803ff0075a7 */ /* 0x000e640008001107 */
[----:B-1----:R-:W-:Y:S05]  /*3550*/  @P0 BRA `(.L_x_72) ;  /* 0x0000000000080947 */ /* 0x002fea0003800000 */
[----:B------:R-:W1:Y:S02]  /*3560*/  SYNCS.PHASECHK.TRANS64.TRYWAIT P0, [UR7+0x8], R3 ;  /* 0x00000803ff0075a7 */ /* 0x000e640008001107 */
[----:B-1----:R-:W-:Y:S05]  /*3570*/  @!P0 BRA `(.L_x_73) ;  /* 0x00000078007c8947 */ /* 0x002fea0003800000 */
.L_x_72:
[----:B------:R-:W2:Y:S01]  /*3580*/  LDS R5, [UR8+0x190] ;  /* 0x00019008ff057984 */ /* 0x000ea20008000800 */
[----:B-1----:R-:W-:Y:S02]  /*3590*/  HFMA2 R2, -RZ, RZ, 0, 5.9604644775390625e-08 ;  /* 0x00000001ff027431 */ /* 0x002fe400000001ff */
[----:B------:R-:W-:Y:S01]  /*35a0*/  IMAD.MOV.U32 R3, RZ, RZ, 0xffff ;  /* 0x0000ffffff037424 */ /* 0x000fe200078e00ff */
[----:B------:R-:W-:Y:S01]  /*35b0*/  UPRMT UR4, UR5, 0x654, UR9 ;  /* 0x0000065405047896 */ /* 0x000fe20008000009 */
[----:B--2---:R-:W-:-:S03]  /*35c0*/  IMAD.SHL.U32 R4, R5, 0x20, RZ ;  /* 0x0000002005047824 */ /* 0x004fc600078e00ff */
[-C--:B------:R-:W-:Y:S02]  /*35d0*/  SHF.L.U32 R3, R3, R5.reuse, RZ ;  /* 0x0000000503037219 */ /* 0x080fe400000006ff */
[----:B------:R-:W-:Y:S01]  /*35e0*/  SHF.L.U32 R5, R2, R5, RZ ;  /* 0x0000000502057219 */ /* 0x000fe200000006ff */
[----:B------:R2:W-:Y:S04]  /*35f0*/  STS [UR8+0x190], R4 ;  /* 0x00019004ff007988 */ /* 0x0005e80008000808 */
[----:B------:R2:W-:Y:S04]  /*3600*/  ATOMS.OR RZ, [UR7+0x14], R3 ;  /* 0x00001403ffff798c */ /* 0x0005e8000b000007 */
[----:B------:R2:W-:Y:S01]  /*3610*/  ATOMS.OR RZ, [UR7+0x18], R5 ;  /* 0x00001805ffff798c */ /* 0x0005e2000b000007 */
[----:B------:R-:W-:Y:S03]  /*3620*/  SYNCS.ARRIVE.TRANS64.RED.A1T0 RZ, [UR4], RZ ;  /* 0x000000ffffff79a7 */ /* 0x000fe60008100404 */
[----:B------:R2:W-:Y:S01]  /*3630*/  ATOMS.XOR RZ, [UR7+0x10], R2 ;  /* 0x00001002ffff798c */ /* 0x0005e2000b800007 */
[----:B------:R-:W-:Y:S05]  /*3640*/  BRA `(.L_x_70) ;  /* 0x0000000000107947 */ /* 0x000fea0003800000 */
.L_x_63:
[----:B------:R-:W-:-:S05]  /*3650*/  MOV R2, 0xffffffff ;  /* 0xffffffff00027802 */ /* 0x000fca0000000f00 */
[----:B------:R1:W-:Y:S02]  /*3660*/  STS [UR8+0x190], R2 ;  /* 0x00019002ff007988 */ /* 0x0003e40008000808 */
[----:B-1----:R-:W-:Y:S02]  /*3670*/  MOV R2, 0x3690 ;  /* 0x0000369000027802 */ /* 0x002fe40000000f00 */
[----:B-----5:R-:W-:Y:S05]  /*3680*/  CALL.REL.NOINC `($__internal_1_$__cuda_sm10x_tcgen05_guardrail_trap_phase_invalid_during_alloc) ;  /* 0x0000007c00c87944 */ /* 0x020fea0003c00000 */
.L_x_70:
[----:B------:R-:W-:Y:S05]  /*3690*/  WARPSYNC.ALL ;  /* 0x0000000000007948 */ /* 0x000fea0003800000 */
[----:B------:R-:W3:Y:S01]  /*36a0*/  S2UR UR7, SR_CgaCtaId ;  /* 0x00000000000779c3 */ /* 0x000ee20000008800 */
[----:B------:R-:W-:Y:S01]  /*36b0*/  UMOV UR4, 0x400 ;  /* 0x0000040000047882 */ /* 0x000fe20000000000 */
[----:B------:R-:W-:-:S06]  /*36c0*/  NOP ;  /* 0x0000000000007918 */ /* 0x000fcc0000000000 */
[----:B------:R-:W-:Y:S06]  /*36d0*/  BAR.ARV 0x6, 0xa0 ;  /* 0x0182800000007b1d */ /* 0x000fec0000002000 */
[----:B------:R-:W4:Y:S01]  /*36e0*/  LDCU UR8, c[0x0][0x38c] ;  /* 0x00007180ff0877ac */ /* 0x000f220008000800 */
[----:B------:R-:W-:Y:S01]  /*36f0*/  LOP3.LUT R0, R0, 0xffff, RZ, 0xc0, !PT ;  /* 0x0000ffff00007812 */ /* 0x000fe200078ec0ff */
[----:B-1----:R-:W-:Y:S01]  /*3700*/  IMAD.MOV.U32 R9, RZ, RZ, 0x1 ;  /* 0x00000001ff097424 */ /* 0x002fe200078e00ff */
[----:B------:R-:W-:Y:S01]  /*3710*/  LOP3.LUT R8, R8, 0xffff, RZ, 0xc0, !PT ;  /* 0x0000ffff08087812 */ /* 0x000fe200078ec0ff */
[----:B------:R-:W-:Y:S01]  /*3720*/  UMOV UR19, URZ ;  /* 0x000000ff00137c82 */ /* 0x000fe20008000000 */
[----:B------:R-:W-:Y:S01]  /*3730*/  R2UR UR11, R0 ;  /* 0x00000000000b72ca */ /* 0x000fe200000e0000 */
[----:B------:R-:W-:Y:S01]  /*3740*/  UMOV UR18, URZ ;  /* 0x000000ff00127c82 */ /* 0x000fe20008000000 */
[----:B------:R-:W-:Y:S01]  /*3750*/  R2UR UR12, R8 ;  /* 0x00000000080c72ca */ /* 0x000fe200000e0000 */
[----:B------:R-:W-:Y:S01]  /*3760*/  IMAD.MOV.U32 R8, RZ, RZ, RZ ;  /* 0x000000ffff087224 */ /* 0x000fe200078e00ff */
[----:B------:R-:W-:Y:S01]  /*3770*/  UMOV UR17, URZ ;  /* 0x000000ff00117c82 */ /* 0x000fe20008000000 */
[----:B---3--:R-:W-:-:S02]  /*3780*/  ULEA UR7, UR7, UR4, 0x18 ;  /* 0x0000000407077291 */ /* 0x008fc4000f8ec0ff */
[----:B------:R-:W-:Y:S02]  /*3790*/  UISETP.NE.AND UP2, UPT, UR6, URZ, UPT ;  /* 0x000000ff0600728c */ /* 0x000fe4000bf45270 */
[----:B------:R-:W-:Y:S02]  /*37a0*/  UIADD3 UR13, UPT, UPT, UR7, 0x6400, URZ ;  /* 0x00006400070d7890 */ /* 0x000fe4000fffe0ff */
[----:B------:R-:W-:Y:S02]  /*37b0*/  UIADD3 UR14, UPT, UPT, UR7, 0x2e400, URZ ;  /* 0x0002e400070e7890 */ /* 0x000fe4000fffe0ff */
[----:B----4-:R-:W-:Y:S01]  /*37c0*/  UIADD3 UR8, UPT, UPT, UR8, 0x3f, URZ ;  /* 0x0000003f08087890 */ /* 0x010fe2000fffe0ff */
[----:B--2---:R-:W1:Y:S01]  /*37d0*/  LDS R2, [UR7+0x190] ;  /* 0x00019007ff027984 */ /* 0x004e620008000800 */
[----:B------:R-:W-:Y:S02]  /*37e0*/  USHF.R.U32.HI UR13, URZ, 0x4, UR13 ;  /* 0x00000004ff0d7899 */ /* 0x000fe4000801160d */
[----:B------:R-:W-:-:S02]  /*37f0*/  USHF.R.S32.HI UR4, URZ, 0x1f, UR8 ;  /* 0x0000001fff047899 */ /* 0x000fc40008011408 */
[----:B------:R-:W-:Y:S02]  /*3800*/  USHF.R.U32.HI UR14, URZ, 0x4, UR14 ;  /* 0x00000004ff0e7899 */ /* 0x000fe4000801160e */
[----:B------:R-:W-:Y:S02]  /*3810*/  ULEA.HI UR4, UR4, UR8, URZ, 0x6 ;  /* 0x0000000804047291 */ /* 0x000fe4000f8f30ff */
[----:B------:R-:W-:Y:S02]  /*3820*/  ULOP3.LUT UR13, UR13, 0x3fff, URZ, 0xc0, !UPT ;  /* 0x00003fff0d0d7892 */ /* 0x000fe4000f8ec0ff */
[----:B------:R-:W-:Y:S02]  /*3830*/  USHF.R.S32.HI UR4, URZ, 0x6, UR4 ;  /* 0x00000006ff047899 */ /* 0x000fe40008011404 */
[----:B------:R-:W-:Y:S02]  /*3840*/  ULOP3.LUT UR14, UR14, 0x3fff, URZ, 0xc0, !UPT ;  /* 0x00003fff0e0e7892 */ /* 0x000fe4000f8ec0ff */
[----:B------:R-:W-:Y:S01]  /*3850*/  UISETP.LT.AND UP0, UPT, UR4, 0x1, UPT ;  /* 0x000000010400788c */ /* 0x000fe2000bf01270 */
[----:B------:R-:W-:Y:S01]  /*3860*/  UMOV UR28, 0x0 ;  /* 0x00000000001c7882 */ /* 0x000fe20000000000 */
[----:B------:R-:W-:Y:S01]  /*3870*/  UMOV UR29, 0x10100490 ;  /* 0x10100490001d7882 */ /* 0x000fe20000000000 */
[----:B------:R-:W-:-:S02]  /*3880*/  ULOP3.LUT UR13, UR13, 0x10000, URZ, 0xfc, !UPT ;  /* 0x000100000d0d7892 */ /* 0x000fc4000f8efcff */
[----:B------:R-:W-:Y:S02]  /*3890*/  ULOP3.LUT UR14, UR14, 0x10000, URZ, 0xfc, !UPT ;  /* 0x000100000e0e7892 */ /* 0x000fe4000f8efcff */
[----:B------:R-:W-:Y:S01]  /*38a0*/  USEL UR20, UR4, 0x1, !UP0 ;  /* 0x0000000104147887 */ /* 0x000fe2000c000000 */
[----:B------:R-:W-:Y:S01]  /*38b0*/  UMOV UR26, 0x0 ;  /* 0x00000000001a7882 */ /* 0x000fe20000000000 */
[----:B------:R-:W-:Y:S01]  /*38c0*/  UMOV UR27, 0x10100490 ;  /* 0x10100490001b7882 */ /* 0x000fe20000000000 */
[----:B------:R-:W-:Y:S01]  /*38d0*/  UMOV UR24, 0x0 ;  /* 0x0000000000187882 */ /* 0x000fe20000000000 */
[----:B------:R-:W-:Y:S01]  /*38e0*/  UMOV UR25, 0x10100490 ;  /* 0x1010049000197882 */ /* 0x000fe20000000000 */
[----:B------:R-:W-:Y:S01]  /*38f0*/  UMOV UR22, 0x0 ;  /* 0x0000000000167882 */ /* 0x000fe20000000000 */
[----:B------:R-:W-:Y:S01]  /*3900*/  UMOV UR23, 0x10100490 ;  /* 0x1010049000177882 */ /* 0x000fe20000000000 */
[----:B-1----:R-:W-:Y:S02]  /*3910*/  R2UR UR21, R2 ;  /* 0x00000000021572ca */ /* 0x002fe400000e0000 */
[----:B------:R-:W-:-:S13]  /*3920*/  CS2R R2, SRZ ;  /* 0x0000000000027805 */ /* 0x000fda000001ff00 */
.L_x_81:
[C---:B------:R-:W-:Y:S02]  /*3930*/  LEA R0, R8.reuse, UR7, 0x3 ;  /* 0x0000000708007c11 */ /* 0x040fe4000f8e18ff */
[----:B------:R-:W-:Y:S02]  /*3940*/  SHF.L.U32 R4, R3, 0x1f, RZ ;  /* 0x0000001f03047819 */ /* 0x000fe400000006ff */
[----:B------:R-:W-:Y:S02]  /*3950*/  LEA R5, R8, UR7, 0x4 ;  /* 0x0000000708057c11 */ /* 0x000fe4000f8e20ff */
[----:B------:R-:W1:Y:S02]  /*3960*/  SYNCS.PHASECHK.TRANS64.TRYWAIT P0, [R0+URZ+0xe0], R4 ;  /* 0x0000e004000075a7 */ /* 0x000e6400080011ff */
[----:B-1-34-:R-:W-:Y:S05]  /*3970*/  @!P0 BRA `(.L_x_74) ;  /* 0x0000007400948947 */ /* 0x01afea0003800000 */
.L_x_263:
[----:B-1----:R-:W1:Y:S01]  /*3980*/  LDS.128 R4, [R5+0x170] ;  /* 0x0001700005047984 */ /* 0x002e620000000c00 */
[----:B------:R-:W-:Y:S02]  /*3990*/  VIADD R0, R0, 0xf0 ;  /* 0x000000f000007836 */ /* 0x000fe40000000000 */
[----:B------:R-:W-:Y:S01]  /*39a0*/  VIADD R8, R8, 0x1 ;  /* 0x0000000108087836 */ /* 0x000fe20000000000 */
[----:B------:R-:W-:Y:S01]  /*39b0*/  @!PT LDS RZ, [RZ] ;  /* 0x00000000fffff984 */ /* 0x000fe20000000800 */
[----:B------:R-:W-:Y:S01]  /*39c0*/  @!PT LDS RZ, [RZ] ;  /* 0x00000000fffff984 */ /* 0x000fe20000000800 */
[----:B------:R-:W-:Y:S01]  /*39d0*/  @!PT LDS RZ, [RZ] ;  /* 0x00000000fffff984 */ /* 0x000fe20000000800 */
[----:B------:R-:W-:Y:S01]  /*39e0*/  @!PT LDS RZ, [RZ] ;  /* 0x00000000fffff984 */ /* 0x000fe20000000800 */
[----:B------:R2:W-:Y:S06]  /*39f0*/  MEMBAR.ALL.CTA ;  /* 0x0000000000007992 */ /* 0x0005ec0000008000 */
[----:B--2---:R-:W2:Y:S01]  /*3a00*/  FENCE.VIEW.ASYNC.S ;  /* 0x00000000000073c6 */ /* 0x004ea20000000000 */
[----:B------:R-:W-:-:S04]  /*3a10*/  PRMT R0, RZ, 0x654, R0 ;  /* 0x00000654ff007816 */ /* 0x000fc80000000000 */
[----:B--2---:R2:W-:Y:S01]  /*3a20*/  SYNCS.ARRIVE.TRANS64.RED.A1T0 RZ, [R0+URZ], RZ ;  /* 0x000000ff00ff79a7 */ /* 0x0045e200081004ff */
[----:B-1----:R-:W-:Y:S01]  /*3a30*/  LOP3.LUT P1, RZ, R6, 0x1, RZ, 0xc0, !PT ;  /* 0x0000000106ff7812 */ /* 0x002fe2000782c0ff */
[----:B--2---:R-:W-:-:S12]  /*3a40*/  BRA.U UP2, `(.L_x_75) ;  /* 0x0000000502087547 */ /* 0x004fd8000b800000 */
[----:B------:R-:W1:Y:S01]  /*3a50*/  LDCU UR8, c[0x0][0x38c] ;  /* 0x00007180ff0877ac */ /* 0x000e620008000800 */
[----:B------:R-:W-:Y:S02]  /*3a60*/  PLOP3.LUT P2, PT, PT, PT, PT, 0x80, 0x8 ;  /* 0x000000000008781c */ /* 0x000fe40003f4f070 */
[----:B------:R-:W-:Y:S01]  /*3a70*/  SHF.L.U32 R4, R9, 0x1f, RZ ;  /* 0x0000001f09047819 */ /* 0x000fe200000006ff */
[----:B------:R-:W-:Y:S02]  /*3a80*/  ULEA UR9, UR19, UR7, 0x3 ;  /* 0x0000000713097291 */ /* 0x000fe4000f8e18ff */
[----:B------:R-:W-:Y:S02]  /*3a90*/  ULEA UR10, UR19, UR21, 0x6 ;  /* 0x00000015130a7291 */ /* 0x000fe4000f8e30ff */
[----:B-1----:R-:W-:-:S06]  /*3aa0*/  UISETP.GE.AND UP0, UPT, UR8, 0x1, UPT ;  /* 0x000000010800788c */ /* 0x002fcc000bf06270 */
[----:B------:R-:W-:-:S05]  /*3ab0*/  PLOP3.LUT P0, PT, PT, PT, UP0, 0x80, 0x8 ;  /* 0x000000000008781c */ /* 0x000fca0003f0f008 */
[----:B------:R-:W-:-:S08]  /*3ac0*/  @UP0 ULEA UR8, UR18, UR7, 0x3 ;  /* 0x0000000712080291 */ /* 0x000fd0000f8e18ff */
[----:B------:R-:W-:-:S04]  /*3ad0*/  @P0 SHF.L.U32 R0, R2, 0x1f, RZ ;  /* 0x0000001f02000819 */ /* 0x000fc800000006ff */
[----:B------:R1:W2:Y:S01]  /*3ae0*/  @P0 SYNCS.PHASECHK.TRANS64.TRYWAIT P2, [UR8], R0 ;  /* 0x00000000ff0005a7 */ /* 0x0002a20008041108 */
[----:B------:R-:W3:Y:S02]  /*3af0*/  SYNCS.PHASECHK.TRANS64.TRYWAIT P0, [UR9+0x120], R4 ;  /* 0x00012004ff0075a7 */ /* 0x000ee40008001109 */
[----:B-123--:R-:W-:Y:S05]  /*3b00*/  @!P0 BRA `(.L_x_76) ;  /* 0x0000007400448947 */ /* 0x00efea0003800000 */
.L_x_265:
[----:B------:R-:W-:Y:S01]  /*3b10*/  UMOV UR16, UR17 ;  /* 0x0000001100107c82 */ /* 0x000fe20008000000 */
[----:B------:R-:W-:Y:S05]  /*3b20*/  BRA.U !UP0, `(.L_x_77) ;  /* 0x0000000108c07547 */ /* 0x000fea000b800000 */
[----:B------:R-:W-:Y:S02]  /*3b30*/  UIADD3 UR16, UPT, UPT, UR20, UR17, URZ ;  /* 0x0000001114107290 */ /* 0x000fe4000fffe0ff */
[----:B------:R-:W-:Y:S01]  /*3b40*/  UPLOP3.LUT UP3, UPT, UPT, UPT, UPT, 0x40, 0x4 ;  /* 0x000000000004789c */ /* 0x000fe20003f6e870 */
[----:B------:R-:W-:Y:S01]  /*3b50*/  UMOV UR15, UR4 ;  /* 0x00000004000f7c82 */ /* 0x000fe20008000000 */
[----:B------:R-:W-:-:S09]  /*3b60*/  UMOV UR46, UR18 ;  /* 0x00000012002e7c82 */ /* 0x000fd20008000000 */
.L_x_80:
[----:B--2---:R-:W-:Y:S01]  /*3b70*/  ULEA UR8, UR46, UR7, 0x3 ;  /* 0x000000072e087291 */ /* 0x004fe2000f8e18ff */
[----:B---3--:R-:W-:Y:S11]  /*3b80*/  @P2 BRA `(.L_x_78) ;  /* 0x00000000000c2947 */ /* 0x008ff60003800000 */
[----:B-1----:R-:W-:Y:S04]  /*3b90*/  SHF.L.U32 R4, R2, 0x1f, RZ ;  /* 0x0000001f02047819 */ /* 0x002fe800000006ff */
[----:B------:R-:W1:Y:S02]  /*3ba0*/  SYNCS.PHASECHK.TRANS64.TRYWAIT P0, [UR8], R4 ;  /* 0x00000004ff0075a7 */ /* 0x000e640008001108 */
[----:B-1----:R-:W-:Y:S05]  /*3bb0*/  @!P0 BRA `(.L_x_79) ;  /* 0x0000007400308947 */ /* 0x002fea0003800000 */
.L_x_78:
[----:B------:R-:W-:Y:S01]  /*3bc0*/  UISETP.NE.AND UP0, UPT, UR15, 0x1, UPT ;  /* 0x000000010f00788c */ /* 0x000fe2000bf05270 */
[----:B------:R-:W-:Y:S01]  /*3bd0*/  PLOP3.LUT P2, PT, PT, PT, PT, 0x80, 0x8 ;  /* 0x000000000008781c */ /* 0x000fe20003f4f070 */
[----:B------:R-:W-:Y:S02]  /*3be0*/  UIADD3 UR18, UPT, UPT, UR46, 0x1, URZ ;  /* 0x000000012e127890 */ /* 0x000fe4000fffe0ff */
[----:B------:R-:W-:Y:S02]  /*3bf0*/  ULEA UR32, UR46, UR14, 0x8 ;  /* 0x0000000e2e207291 */ /* 0x000fe4000f8e40ff */
[----:B------:R-:W-:Y:S01]  /*3c00*/  UISETP.NE.AND UP1, UPT, UR18, 0xa, UPT ;  /* 0x0000000a1200788c */ /* 0x000fe2000bf25270 */
[----:B------:R-:W-:Y:S01]  /*3c10*/  PLOP3.LUT P0, PT, PT, PT, UP0, 0x80, 0x8 ;  /* 0x000000000008781c */ /* 0x000fe20003f0f008 */
[----:B------:R-:W-:Y:S02]  /*3c20*/  UIADD3 UR44, UPT, UPT, UR32, 0x2, URZ ;  /* 0x00000002202c7890 */ /* 0x000fe4000fffe0ff */
[----:B------:R-:W-:Y:S02]  /*3c30*/  USEL UR31, URZ, 0x1, UP1 ;  /* 0x00000001ff1f7887 */ /* 0x000fe40008800000 */
[----:B------:R-:W-:Y:S02]  /*3c40*/  USEL UR18, UR18, URZ, UP1 ;  /* 0x000000ff12127287 */ /* 0x000fe40008800000 */
[----:B------:R-:W-:Y:S02]  /*3c50*/  UIADD3 UR40, UPT, UPT, UR32, 0x4, URZ ;  /* 0x0000000420287890 */ /* 0x000fe4000fffe0ff */
[----:B------:R-:W-:Y:S01]  /*3c60*/  @UP0 ULEA UR30, UR18, UR7, 0x3 ;  /* 0x00000007121e0291 */ /* 0x000fe2000f8e18ff */
[----:B------:R-:W-:Y:S01]  /*3c70*/  LOP3.LUT R2, R2, UR31, RZ, 0x3c, !PT ;  /* 0x0000001f02027c12 */ /* 0x000fe2000f8e3cff */
[----:B------:R-:W-:Y:S02]  /*3c80*/  UIADD3 UR36, UPT, UPT, UR32, 0x6, URZ ;  /* 0x0000000620247890 */ /* 0x000fe4000fffe0ff */
[----:B------:R-:W-:Y:S01]  /*3c90*/  UIADD3 UR8, UPT, UPT, UR8, 0x50, URZ ;  /* 0x0000005008087890 */ /* 0x000fe2000fffe0ff */
[----:B-1----:R-:W-:Y:S01]  /*3ca0*/  @P0 SHF.L.U32 R0, R2, 0x1f, RZ ;  /* 0x0000001f02000819 */ /* 0x002fe200000006ff */
[----:B------:R-:W-:Y:S02]  /*3cb0*/  UIADD3 UR17, UPT, UPT, UR17, 0x1, URZ ;  /* 0x0000000111117890 */ /* 0x000fe4000fffe0ff */
[----:B------:R-:W-:Y:S01]  /*3cc0*/  UIADD3 UR15, UPT, UPT, UR15, -0x1, URZ ;  /* 0xffffffff0f0f7890 */ /* 0x000fe2000fffe0ff */
[----:B------:R2:W3:Y:S01]  /*3cd0*/  @P0 SYNCS.PHASECHK.TRANS64.TRYWAIT P2, [UR30], R0 ;  /* 0x00000000ff0005a7 */ /* 0x0004e2000804111e */
[----:B------:R-:W-:Y:S02]  /*3ce0*/  ULEA UR30, UR46, UR13, 0xa ;  /* 0x0000000d2e1e7291 */ /* 0x000fe4000f8e50ff */
[----:B------:R-:W-:Y:S02]  /*3cf0*/  UISETP.NE.AND UP0, UPT, UR17, UR16, UPT ;  /* 0x000000101100728c */ /* 0x000fe4000bf05270 */
[----:B------:R-:W-:Y:S02]  /*3d00*/  UIADD3 UR42, UPT, UPT, UR30, 0x2, URZ ;  /* 0x000000021e2a7890 */ /* 0x000fe4000fffe0ff */
[----:B------:R-:W-:Y:S02]  /*3d10*/  UIADD3 UR38, UPT, UPT, UR30, 0x4, URZ ;  /* 0x000000041e267890 */ /* 0x000fe4000fffe0ff */
[----:B------:R-:W-:Y:S01]  /*3d20*/  UIADD3 UR34, UPT, UPT, UR30, 0x6, URZ ;  /* 0x000000061e227890 */ /* 0x000fe2000fffe0ff */
[----:B------:R-:W-:Y:S01]  /*3d30*/  UMOV UR33, 0x40004040 ;  /* 0x4000404000217882 */ /* 0x000fe20000000000 */
[----:B------:R-:W-:Y:S01]  /*3d40*/  UMOV UR31, 0x40004040 ;  /* 0x40004040001f7882 */ /* 0x000fe20000000000 */
[----:B------:R-:W-:Y:S01]  /*3d50*/  UMOV UR45, 0x40004040 ;  /* 0x40004040002d7882 */ /* 0x000fe20000000000 */
[----:B------:R2:W-:Y:S01]  /*3d60*/  UTCHMMA.2CTA gdesc[UR30], gdesc[UR32], tmem[UR10], tmem[UR28], idesc[UR29], UP3 ;  /* 0x00ff1c201e0075ea */ /* 0x0005e20009a0000a */
[----:B------:R-:W-:Y:S01]  /*3d70*/  UPLOP3.LUT UP3, UPT, UPT, UPT, UPT, 0x80, 0x8 ;  /* 0x000000000008789c */ /* 0x000fe20003f6f070 */
[----:B------:R-:W-:Y:S01]  /*3d80*/  UMOV UR43, 0x40004040 ;  /* 0x40004040002b7882 */ /* 0x000fe20000000000 */
[----:B------:R-:W-:Y:S01]  /*3d90*/  UMOV UR41, 0x40004040 ;  /* 0x4000404000297882 */ /* 0x000fe20000000000 */
[----:B------:R2:W-:Y:S01]  /*3da0*/  UTCHMMA.2CTA gdesc[UR42], gdesc[UR44], tmem[UR10], tmem[UR26], idesc[UR27], UPT ;  /* 0x00ff1a2c2a0075ea */ /* 0x0005e2000ba0000a */
[----:B------:R-:W-:Y:S01]  /*3db0*/  UMOV UR39, 0x40004040 ;  /* 0x4000404000277882 */ /* 0x000fe20000000000 */
[----:B------:R-:W-:Y:S01]  /*3dc0*/  UMOV UR37, 0x40004040 ;  /* 0x4000404000257882 */ /* 0x000fe20000000000 */
[----:B------:R-:W-:Y:S01]  /*3dd0*/  UMOV UR35, 0x40004040 ;  /* 0x4000404000237882 */ /* 0x000fe20000000000 */
[----:B------:R2:W-:Y:S01]  /*3de0*/  UTCHMMA.2CTA gdesc[UR38], gdesc[UR40], tmem[UR10], tmem[UR24], idesc[UR25], UPT ;  /* 0x00ff1828260075ea */ /* 0x0005e2000ba0000a */
[----:B------:R2:W-:Y:S01]  /*3df0*/  UTCHMMA.2CTA gdesc[UR34], gdesc[UR36], tmem[UR10], tmem[UR22], idesc[UR23], UPT ;  /* 0x00ff1624220075ea */ /* 0x0005e2000ba0000a */
[----:B------:R2:W-:Y:S01]  /*3e00*/  UTCBAR.2CTA.MULTICAST [UR8], URZ, UR12 ;  /* 0x000000ff080073e9 */ /* 0x0005e2000820080c */
[----:B------:R-:W-:Y:S01]  /*3e10*/  UMOV UR46, UR18 ;  /* 0x00000012002e7c82 */ /* 0x000fe20008000000 */
[----:B------:R-:W-:Y:S05]  /*3e20*/  BRA.U UP0, `(.L_x_80) ;  /* 0xfffffffd00507547 */ /* 0x000fea000b83ffff */
.L_x_77:
[----:B------:R-:W-:Y:S01]  /*3e30*/  UIADD3 UR9, UPT, UPT, UR9, 0x100, URZ ;  /* 0x0000010009097890 */ /* 0x000fe2000fffe0ff */
[----:B------:R-:W-:-:S08]  /*3e40*/  UMOV UR17, UR16 ;  /* 0x0000001000117c82 */ /* 0x000fd00008000000 */
[----:B------:R4:W-:Y:S01]  /*3e50*/  UTCBAR.2CTA.MULTICAST [UR9], URZ, UR11 ;  /* 0x000000ff090073e9 */ /* 0x0009e2000820080b */
[----:B------:R-:W-:Y:S02]  /*3e60*/  NOP ;  /* 0x0000000000007918 */ /* 0x000fe40000000000 */
.L_x_75:
[----:B------:R-:W-:Y:S01]  /*3e70*/  UIADD3 UR19, UPT, UPT, UR19, 0x1, URZ ;  /* 0x0000000113137890 */ /* 0x000fe2000fffe0ff */
[----:B------:R-:W-:-:S03]  /*3e80*/  ISETP.NE.AND P0, PT, R8, 0x2, PT ;  /* 0x000000020800780c */ /* 0x000fc60003f05270 */
[----:B------:R-:W-:Y:S01]  /*3e90*/  UISETP.NE.AND UP0, UPT, UR19, 0x4, UPT ;  /* 0x000000041300788c */ /* 0x000fe2000bf05270 */
[----:B-12---:R-:W-:Y:S02]  /*3ea0*/  SEL R0, RZ, 0x1, P0 ;  /* 0x00000001ff007807 */ /* 0x006fe40000000000 */
[----:B------:R-:W-:Y:S01]  /*3eb0*/  SEL R8, R8, RZ, P0 ;  /* 0x000000ff08087207 */ /* 0x000fe20000000000 */
[----:B------:R-:W-:Y:S01]  /*3ec0*/  USEL UR8, URZ, 0x1, UP0 ;  /* 0x00000001ff087887 */ /* 0x000fe20008000000 */
[----:B------:R-:W-:Y:S01]  /*3ed0*/  LOP3.LUT R3, R3, R0, RZ, 0x3c, !PT ;  /* 0x0000000003037212 */ /* 0x000fe200078e3cff */
[----:B------:R-:W-:-:S04]  /*3ee0*/  USEL UR19, UR19, URZ, UP0 ;  /* 0x000000ff13137287 */ /* 0x000fc80008000000 */
[----:B------:R-:W-:Y:S01]  /*3ef0*/  LOP3.LUT R9, R9, UR8, RZ, 0x3c, !PT ;  /* 0x0000000809097c12 */ /* 0x000fe2000f8e3cff */
[----:B------:R-:W-:Y:S07]  /*3f00*/  @P1 BRA `(.L_x_81) ;  /* 0xfffffff800881947 */ /* 0x000fee000383ffff */
[----:B------:R-:W1:Y:S01]  /*3f10*/  S2UR UR4, SR_CgaCtaId ;  /* 0x00000000000479c3 */ /* 0x000e620000008800 */
[----:B------:R-:W-:Y:S01]  /*3f20*/  ELECT P0, URZ, PT ;  /* 0x0000000000ff782f */ /* 0x000fe20003800000 */
[----:B------:R-:W-:Y:S01]  /*3f30*/  HFMA2 R0, -RZ, RZ, 0, 5.9604644775390625e-08 ;  /* 0x00000001ff007431 */ /* 0x000fe200000001ff */
[----:B------:R-:W-:-:S05]  /*3f40*/  UMOV UR8, 0x40 ;  /* 0x0000004000087882 */ /* 0x000fca0000000000 */
[----:B------:R-:W-:Y:S01]  /*3f50*/  UVIRTCOUNT.DEALLOC.SMPOOL 0x80 ;  /* 0x000000800000784c */ /* 0x000fe20000000000 */
[----:B------:R-:W-:Y:S02]  /*3f60*/  UISETP.NE.AND UP0, UPT, UR6, URZ, UPT ;  /* 0x000000ff0600728c */ /* 0x000fe4000bf05270 */
[----:B-1----:R-:W-:-:S09]  /*3f70*/  ULEA UR4, UR4, UR8, 0x18 ;  /* 0x0000000804047291 */ /* 0x002fd2000f8ec0ff */
[----:B------:R1:W-:Y:S01]  /*3f80*/  @P0 STS.U8 [UR4+0x1c], R0 ;  /* 0x00001c00ff000988 */ /* 0x0003e20008000004 */
[----:B------:R-:W-:Y:S05]  /*3f90*/  BRA.U UP0, `(.L_x_82) ;  /* 0x0000000100a07547 */ /* 0x000fea000b800000 */
[----:B------:R-:W-:Y:S01]  /*3fa0*/  UIADD3 UR6, UPT, UPT, UR7, 0x120, URZ ;  /* 0x0000012007067890 */ /* 0x000fe2000fffe0ff */
[----:B------:R-:W-:-:S03]  /*3fb0*/  SHF.L.U32 R2, R9, 0x1f, RZ ;  /* 0x0000001f09027819 */ /* 0x000fc600000006ff */
[----:B------:R-:W-:-:S09]  /*3fc0*/  ULEA UR8, UR19, UR6, 0x3 ;  /* 0x0000000613087291 */ /* 0x000fd2000f8e18ff */
[----:B------:R-:W2:Y:S02]  /*3fd0*/  SYNCS.PHASECHK.TRANS64.TRYWAIT P0, [UR8], R2 ;  /* 0x00000002ff0075a7 */ /* 0x000ea40008001108 */
[----:B--2---:R-:W-:Y:S05]  /*3fe0*/  @!P0 BRA `(.L_x_83) ;  /* 0x00000070003c8947 */ /* 0x004fea0003800000 */
.L_x_268:
[----:B----4-:R-:W-:-:S04]  /*3ff0*/  UIADD3 UR9, UPT, UPT, UR19, 0x1, URZ ;  /* 0x0000000113097890 */ /* 0x010fc8000fffe0ff */
        /* <DEDUP_REMOVED lines=8> */
.L_x_270:
        /* <DEDUP_REMOVED lines=9> */
.L_x_272:
[----:B------:R-:W-:-:S04]  /*4110*/  UIADD3 UR9, UPT, UPT, UR9, 0x1, URZ ;  /* 0x0000000109097890 */ /* 0x000fc8000fffe0ff */
[----:B------:R-:W-:-:S04]  /*4120*/  UISETP.NE.AND UP1, UPT, UR9, 0x4, UPT ;  /* 0x000000040900788c */ /* 0x000fc8000bf25270 */
[----:B------:R-:W-:Y:S02]  /*4130*/  USEL UR8, URZ, 0x1, UP1 ;  /* 0x00000001ff087887 */ /* 0x000fe40008800000 */
[----:B------:R-:W-:-:S04]  /*4140*/  USEL UR9, UR9, URZ, UP1 ;  /* 0x000000ff09097287 */ /* 0x000fc80008800000 */
[----:B------:R-:W-:Y:S01]  /*4150*/  ULEA UR9, UR9, UR6, 0x3 ;  /* 0x0000000609097291 */ /* 0x000fe2000f8e18ff */
[----:B------:R-:W-:-:S04]  /*4160*/  LOP3.LUT R2, R2, UR8, RZ, 0x3c, !PT ;  /* 0x0000000802027c12 */ /* 0x000fc8000f8e3cff */
[----:B------:R-:W-:Y:S01]  /*4170*/  SHF.L.U32 R2, R2, 0x1f, RZ ;  /* 0x0000001f02027819 */ /* 0x000fe200000006ff */
[----:B-1----:R-:W-:-:S04]  /*4180*/  IMAD.U32 R0, RZ, RZ, UR9 ;  /* 0x00000009ff007e24 */ /* 0x002fc8000f8e00ff */
[----:B------:R1:W2:Y:S03]  /*4190*/  SYNCS.PHASECHK.TRANS64.TRYWAIT P0, [R0+URZ], R2 ;  /* 0x00000002000075a7 */ /* 0x0002a600080011ff */
[----:B--2---:R-:W-:Y:S05]  /*41a0*/  @!P0 NANOSLEEP.SYNCS 0x989680 ;  /* 0x009896800000895d */ /* 0x004fea0003900000 */
[----:B------:R-:W2:Y:S02]  /*41b0*/  @!P0 SYNCS.PHASECHK.TRANS64 P0, [R0+URZ], R2 ;  /* 0x00000002000085a7 */ /* 0x000ea400080010ff */
[----:B--2---:R-:W-:Y:S05]  /*41c0*/  @P0 BRA `(.L_x_86) ;  /* 0x0000000000200947 */ /* 0x004fea0003800000 */
.L_x_87:
[----:B--2---:R2:W4:Y:S02]  /*41d0*/  SYNCS.PHASECHK.TRANS64.TRYWAIT P0, [R0+URZ], R2 ;  /* 0x00000002000075a7 */ /* 0x00452400080011ff */
[----:B----4-:R-:W-:Y:S05]  /*41e0*/  @!P0 NANOSLEEP.SYNCS 0x989680 ;  /* 0x009896800000895d */ /* 0x010fea0003900000 */
[----:B------:R-:W4:Y:S02]  /*41f0*/  @!P0 SYNCS.PHASECHK.TRANS64 P0, [R0+URZ], R2 ;  /* 0x00000002000085a7 */ /* 0x000f2400080010ff */
[----:B----4-:R-:W-:Y:S05]  /*4200*/  @!P0 BRA `(.L_x_87) ;  /* 0xfffffffc00f08947 */ /* 0x010fea000383ffff */
[----:B------:R-:W-:Y:S05]  /*4210*/  BRA `(.L_x_86) ;  /* 0x00000000000c7947 */ /* 0x000fea0003800000 */
.L_x_82:
[----:B------:R-:W-:-:S04]  /*4220*/  UIADD3 UR6, UPT, UPT, UR7, 0x160, URZ ;  /* 0x0000016007067890 */ /* 0x000fc8000fffe0ff */
[----:B------:R-:W-:-:S09]  /*4230*/  UPRMT UR6, UR5, 0x654, UR6 ;  /* 0x0000065405067896 */ /* 0x000fd20008000006 */
[----:B------:R-:W-:Y:S03]  /*4240*/  SYNCS.ARRIVE.TRANS64.RED.A1T0 RZ, [UR6], RZ ;  /* 0x000000ffffff79a7 */ /* 0x000fe60008100406 */
.L_x_86:
[----:B-12---:R-:W-:Y:S01]  /*4250*/  SHF.L.U32 R2, RZ, 0x1f, RZ ;  /* 0x0000001fff027819 */ /* 0x006fe200000006ff */
[----:B------:R-:W-:Y:S01]  /*4260*/  UIADD3 UR6, UPT, UPT, UR7, 0x160, URZ ;  /* 0x0000016007067890 */ /* 0x000fe2000fffe0ff */
[----:B------:R-:W-:Y:S02]  /*4270*/  PLOP3.LUT P0, PT, PT, PT, UP0, 0x80, 0x8 ;  /* 0x000000000008781c */ /* 0x000fe40003f0f008 */
[----:B------:R-:W1:Y:S02]  /*4280*/  SYNCS.PHASECHK.TRANS64.TRYWAIT P1, [UR7+0x160], R2 ;  /* 0x00016002ff0075a7 */ /* 0x000e640008021107 */
[----:B-1----:R-:W-:Y:S09]  /*4290*/  @!P1 BRA `(.L_x_88) ;  /* 0x0000006c00d89947 */ /* 0x002ff20003800000 */
.L_x_274:
[----:B------:R-:W-:Y:S01]  /*42a0*/  @!UP0 UPRMT UR6, UR5, 0x654, UR6 ;  /* 0x0000065405068896 */ /* 0x000fe20008000006 */
[----:B------:R-:W-:Y:S02]  /*42b0*/  UMOV UR8, 0xffff ;  /* 0x0000ffff00087882 */ /* 0x000fe40000000000 */
[----:B------:R-:W-:-:S06]  /*42c0*/  UMOV UR5, 0x1 ;  /* 0x0000000100057882 */ /* 0x000fcc0000000000 */
[----:B------:R-:W-:Y:S01]  /*42d0*/  @!P0 SYNCS.ARRIVE.TRANS64.RED.A1T0 RZ, [UR6], RZ ;  /* 0x000000ffffff89a7 */ /* 0x000fe20008100406 */
[----:B------:R-:W-:Y:S01]  /*42e0*/  NOP ;  /* 0x0000000000007918 */ /* 0x000fe20000000000 */
[----:B-1----:R-:W1:Y:S01]  /*42f0*/  LDS R0, [UR4+0x14] ;  /* 0x00001404ff007984 */ /* 0x002e620008000800 */
[----:B------:R-:W-:-:S04]  /*4300*/  ULOP3.LUT UR6, UR21, 0xffff, URZ, 0xc0, !UPT ;  /* 0x0000ffff15067892 */ /* 0x000fc8000f8ec0ff */
[----:B------:R-:W-:-:S04]  /*4310*/  USHF.R.U32.HI UR6, URZ, 0x5, UR6 ;  /* 0x00000005ff067899 */ /* 0x000fc80008011606 */
[----:B------:R-:W-:Y:S02]  /*4320*/  USHF.L.U32 UR8, UR8, UR6, URZ ;  /* 0x0000000608087299 */ /* 0x000fe400080006ff */
[----:B------:R-:W-:-:S04]  /*4330*/  USHF.L.U32 UR5, UR5, UR6, URZ ;  /* 0x0000000605057299 */ /* 0x000fc800080006ff */
[----:B-1----:R-:W-:-:S04]  /*4340*/  LOP3.LUT R0, R0, UR8, RZ, 0xc0, !PT ;  /* 0x0000000800007c12 */ /* 0x002fc8000f8ec0ff */
[----:B------:R-:W-:-:S13]  /*4350*/  ISETP.NE.AND P0, PT, R0, UR8, PT ;  /* 0x0000000800007c0c */ /* 0x000fda000bf05270 */
[----:B------:R-:W-:Y:S05]  /*4360*/  @P0 BRA `(.L_x_89) ;  /* 0x0000000000580947 */ /* 0x000fea0003800000 */
[----:B------:R-:W1:Y:S02]  /*4370*/  LDS R0, [UR4+0x18] ;  /* 0x00001804ff007984 */ /* 0x000e640008000800 */
[----:B-1----:R-:W-:-:S04]  /*4380*/  LOP3.LUT R0, R0, UR5, RZ, 0xc0, !PT ;  /* 0x0000000500007c12 */ /* 0x002fc8000f8ec0ff */
[----:B------:R-:W-:-:S13]  /*4390*/  ISETP.NE.AND P0, PT, R0, UR5, PT ;  /* 0x0000000500007c0c */ /* 0x000fda000bf05270 */
[----:B------:R-:W-:Y:S05]  /*43a0*/  @P0 BRA `(.L_x_90) ;  /* 0x00000000003c0947 */ /* 0x000fea0003800000 */
[----:B------:R-:W1:Y:S01]  /*43b0*/  S2R R2, SR_LANEID ;  /* 0x0000000000027919 */ /* 0x000e620000000000 */
[----:B------:R-:W-:Y:S01]  /*43c0*/  ULOP3.LUT UR8, URZ, UR8, URZ, 0x33, !UPT ;  /* 0x00000008ff087292 */ /* 0x000fe2000f8e33ff */
[----:B------:R-:W-:Y:S02]  /*43d0*/  VOTEU.ANY UR7, UPT, PT ;  /* 0x0000000000077886 */ /* 0x000fe400038e0100 */
[----:B------:R-:W-:-:S03]  /*43e0*/  UFLO.U32 UR7, UR7 ;  /* 0x00000007000772bd */ /* 0x000fc600080e0000 */
[----:B------:R-:W-:-:S04]  /*43f0*/  IMAD.U32 R0, RZ, RZ, UR8 ;  /* 0x00000008ff007e24 */ /* 0x000fc8000f8e00ff */
[----:B------:R2:W3:Y:S02]  /*4400*/  REDUX UR6, R0 ;  /* 0x00000000000673c4 */ /* 0x0004e40000000000 */
[----:B------:R1:W-:Y:S02]  /*4410*/  UTCATOMSWS.AND URZ, UR8 ;  /* 0x0000000800ff79e3 */ /* 0x0003e40008000000 */
[----:B-1----:R-:W-:Y:S02]  /*4420*/  ISETP.EQ.U32.AND P0, PT, R2, UR7, PT ;  /* 0x0000000702007c0c */ /* 0x002fe4000bf02070 */
[----:B--2---:R-:W-:Y:S02]  /*4430*/  LOP3.LUT R0, RZ, UR5, RZ, 0x33, !PT ;  /* 0x00000005ff007c12 */ /* 0x004fe4000f8e33ff */
[----:B---3--:R-:W-:Y:S02]  /*4440*/  MOV R2, UR6 ;  /* 0x0000000600027c02 */ /* 0x008fe40008000f00 */
[----:B------:R-:W1:Y:S07]  /*4450*/  REDUX UR5, R0 ;  /* 0x00000000000573c4 */ /* 0x000e6e0000000000 */
[----:B------:R2:W-:Y:S01]  /*4460*/  @P0 ATOMS.AND RZ, [UR4+0x14], R2 ;  /* 0x00001402ffff098c */ /* 0x0005e2000a800004 */
[----:B-1----:R-:W-:-:S05]  /*4470*/  IMAD.U32 R0, RZ, RZ, UR5 ;  /* 0x00000005ff007e24 */ /* 0x002fca000f8e00ff */
[----:B------:R2:W-:Y:S01]  /*4480*/  @P0 ATOMS.AND RZ, [UR4+0x18], R0 ;  /* 0x00001800ffff098c */ /* 0x0005e2000a800004 */
[----:B------:R-:W-:Y:S05]  /*4490*/  BRA `(.L_x_91) ;  /* 0x0000000000147947 */ /* 0x000fea0003800000 */
.L_x_90:
[----:B------:R-:W-:Y:S02]  /*44a0*/  MOV R2, 0x44c0 ;  /* 0x000044c000027802 */ /* 0x000fe40000000f00 */
[----:B---345:R-:W-:Y:S05]  /*44b0*/  CALL.REL.NOINC `($__internal_0_$__cuda_sm10x_tcgen05_guardrail_trap_col_being_dealloced_not_returned_by_alloc) ;  /* 0x0000007000307944 */ /* 0x038fea0003c00000 */
[----:B------:R-:W-:Y:S05]  /*44c0*/  BRA `(.L_x_91) ;  /* 0x0000000000087947 */ /* 0x000fea0003800000 */
.L_x_89:
[----:B------:R-:W-:Y:S02]  /*44d0*/  MOV R2, 0x44f0 ;  /* 0x000044f000027802 */ /* 0x000fe40000000f00 */
[----:B---345:R-:W-:Y:S05]  /*44e0*/  CALL.REL.NOINC `($__internal_2_$__cuda_sm10x_tcgen05_guardrail_trap_unallocated_columns_being_dealloced) ;  /* 0x00000070003c7944 */ /* 0x038fea0003c00000 */
.L_x_91:
[----:B------:R-:W-:Y:S01]  /*44f0*/  NOP ;  /* 0x0000000000007918 */ /* 0x000fe20000000000 */
[----:B----4-:R-:W-:Y:S05]  /*4500*/  EXIT ;  /* 0x000000000000794d */ /* 0x010fea0003800000 */
.L_x_62:
[----:B------:R-:W-:-:S09]  /*4510*/  UISETP.NE.OR UP5, UPT, UR7, 0x3, UP5 ;  /* 0x000000030700788c */ /* 0x000fd2000afa5670 */
[----:B------:R-:W-:Y:S05]  /*4520*/  BRA.U UP5, `(.L_x_92) ;  /* 0x0000000d05b07547 */ /* 0x000fea000b800000 */
[----:B------:R-:W1:Y:S01]  /*4530*/  LDC R0, c[0x0][0xb30] ;  /* 0x0002cc00ff007b82 */ /* 0x000e620000000800 */
[----:B------:R-:W2:Y:S01]  /*4540*/  LDCU.64 UR8, c[0x0][0x888] ;  /* 0x00011100ff0877ac */ /* 0x000ea20008000a00 */
[----:B------:R-:W-:Y:S02]  /*4550*/  HFMA2 R27, -RZ, RZ, 0, 0 ;  /* 0x00000000ff1b7431 */ /* 0x000fe400000001ff */
[----:B------:R-:W-:Y:S01]  /*4560*/  IMAD.MOV.U32 R29, RZ, RZ, 0x1 ;  /* 0x00000001ff1d7424 */ /* 0x000fe200078e00ff */
[----:B------:R-:W-:Y:S01]  /*4570*/  MOV R25, 0x2000 ;  /* 0x0000200000197802 */ /* 0x000fe20000000f00 */
[----:B------:R-:W3:Y:S01]  /*4580*/  LDCU.64 UR6, c[0x0][0x890] ;  /* 0x00011200ff0677ac */ /* 0x000ee20008000a00 */
[----:B------:R-:W-:Y:S01]  /*4590*/  IMAD.MOV.U32 R28, RZ, RZ, RZ ;  /* 0x000000ffff1c7224 */ /* 0x000fe200078e00ff */
[----:B------:R-:W4:Y:S01]  /*45a0*/  LDC R24, c[0x0][0x370] ;  /* 0x0000dc00ff187b82 */ /* 0x000f220000000800 */
[----:B------:R-:W-:Y:S01]  /*45b0*/  UMOV UR5, 0x400 ;  /* 0x0000040000057882 */ /* 0x000fe20000000000 */
[----:B------:R-:W-:-:S02]  /*45c0*/  UPLOP3.LUT UP1, UPT, UPT, UPT, UPT, 0x40, 0x4 ;  /* 0x000000000004789c */ /* 0x000fc40003f2e870 */
[----:B------:R-:W-:Y:S01]  /*45d0*/  ULEA UR5, UR4, UR5, 0x18 ;  /* 0x0000000504057291 */ /* 0x000fe2000f8ec0ff */
[----:B------:R-:W-:-:S03]  /*45e0*/  UMOV UR14, URZ ;  /* 0x000000ff000e7c82 */ /* 0x000fc60008000000 */
[----:B------:R-:W4:Y:S01]  /*45f0*/  LDC R3, c[0x0][0xb0c] ;  /* 0x0002c300ff037b82 */ /* 0x000f220000000800 */
[----:B--2---:R-:W-:Y:S02]  /*4600*/  UISETP.NE.U32.AND UP3, UPT, UR8, URZ, UPT ;  /* 0x000000ff0800728c */ /* 0x004fe4000bf65070 */
[----:B---3--:R-:W-:-:S05]  /*4610*/  UISETP.NE.U32.AND UP5, UPT, UR6, URZ, UPT ;  /* 0x000000ff0600728c */ /* 0x008fca000bfa5070 */
[----:B------:R-:W2:Y:S01]  /*4620*/  LDC R20, c[0x0][0xb20] ;  /* 0x0002c800ff147b82 */ /* 0x000ea20000000800 */
[----:B-1----:R-:W-:Y:S01]  /*4630*/  ISETP.NE.AND P1, PT, R0, 0x1, PT ;  /* 0x000000010000780c */ /* 0x002fe20003f25270 */
[----:B------:R-:W-:Y:S02]  /*4640*/  UISETP.NE.AND.EX UP3, UPT, UR9, URZ, UPT, UP3 ;  /* 0x000000ff0900728c */ /* 0x000fe4000bf65330 */
[----:B------:R-:W-:-:S04]  /*4650*/  UISETP.NE.AND.EX UP5, UPT, UR7, URZ, UPT, UP5 ;  /* 0x000000ff0700728c */ /* 0x000fc8000bfa5350 */
[----:B------:R-:W1:Y:S08]  /*4660*/  LDC.64 R30, c[0x0][0x348] ;  /* 0x0000d200ff1e7b82 */ /* 0x000e700000000a00 */
[----:B------:R-:W3:Y:S08]  /*4670*/  LDC.64 R14, c[0x0][0xb10] ;  /* 0x0002c400ff0e7b82 */ /* 0x000ef00000000a00 */
[----:B------:R-:W1:Y:S08]  /*4680*/  LDC.64 R6, c[0x0][0xb18] ;  /* 0x0002c600ff067b82 */ /* 0x000e700000000a00 */
[----:B------:R-:W1:Y:S08]  /*4690*/  LDC.64 R4, c[0x0][0xb28] ;  /* 0x0002ca00ff047b82 */ /* 0x000e700000000a00 */
[----:B--2-4-:R-:W1:Y:S02]  /*46a0*/  LDC R21, c[0x0][0x374] ;  /* 0x0000dd00ff157b82 */ /* 0x014e640000000800 */
.L_x_101:
[C---:B------:R-:W-:Y:S02]  /*46b0*/  LEA R0, R28.reuse, UR5, 0x3 ;  /* 0x000000051c007c11 */ /* 0x040fe4000f8e18ff */
[----:B------:R-:W-:Y:S02]  /*46c0*/  SHF.L.U32 R2, R27, 0x1f, RZ ;  /* 0x0000001f1b027819 */ /* 0x000fe400000006ff */
[----:B------:R-:W-:Y:S02]  /*46d0*/  LEA R16, R28, UR5, 0x4 ;  /* 0x000000051c107c11 */ /* 0x000fe4000f8e20ff */
[----:B--2---:R-:W2:Y:S02]  /*46e0*/  SYNCS.PHASECHK.TRANS64.TRYWAIT P0, [R0+URZ+0xe0], R2 ;  /* 0x0000e002000075a7 */ /* 0x004ea400080011ff */
[----:B--2---:R-:W-:Y:S05]  /*46f0*/  @!P0 BRA `(.L_x_93) ;  /* 0x0000006800d88947 */ /* 0x004fea0003800000 */
.L_x_275:
[----:B------:R-:W-:Y:S01]  /*4700*/  ISETP.GE.AND P0, PT, R65, 0x1, PT ;  /* 0x000000014100780c */ /* 0x000fe20003f06270 */
[----:B------:R-:W4:Y:S01]  /*4710*/  LDS.128 R16, [R16+0x170] ;  /* 0x0001700010107984 */ /* 0x000f220000000c00 */
[----:B--2---:R-:W-:Y:S01]  /*4720*/  VIADD R0, R0, 0xf0 ;  /* 0x000000f000007836 */ /* 0x004fe20000000000 */
[----:B------:R-:W-:Y:S01]  /*4730*/  @!PT LDS RZ, [RZ] ;  /* 0x00000000fffff984 */ /* 0x000fe20000000800 */
[----:B------:R-:W-:Y:S01]  /*4740*/  @!PT LDS RZ, [RZ] ;  /* 0x00000000fffff984 */ /* 0x000fe20000000800 */
[----:B------:R-:W-:Y:S01]  /*4750*/  @!PT LDS RZ, [RZ] ;  /* 0x00000000fffff984 */ /* 0x000fe20000000800 */
[----:B------:R-:W-:Y:S01]  /*4760*/  @!PT LDS RZ, [RZ] ;  /* 0x00000000fffff984 */ /* 0x000fe20000000800 */
[----:B------:R2:W-:Y:S06]  /*4770*/  MEMBAR.ALL.CTA ;  /* 0x0000000000007992 */ /* 0x0005ec0000008000 */
[----:B--2---:R-:W2:Y:S01]  /*4780*/  FENCE.VIEW.ASYNC.S ;  /* 0x00000000000073c6 */ /* 0x004ea20000000000 */
[----:B------:R-:W-:Y:S04]  /*4790*/  PRMT R0, RZ, 0x654, R0 ;  /* 0x00000654ff007816 */ /* 0x000fe80000000000 */
[----:B--2---:R2:W-:Y:S01]  /*47a0*/  SYNCS.ARRIVE.TRANS64.RED.A1T0 RZ, [R0+URZ], RZ ;  /* 0x000000ff00ff79a7 */ /* 0x0045e200081004ff */
[----:B----4-:R-:W-:Y:S11]  /*47b0*/  LOP3.LUT P3, RZ, R18, 0x1, RZ, 0xc0, !PT ;  /* 0x0000000112ff7812 */ /* 0x010ff6000786c0ff */
[----:B------:R-:W-:Y:S02]  /*47c0*/  @!UPT UIADD3 URZ, UPT, UPT, URZ, URZ, URZ ;  /* 0x000000fffffff290 */ /* 0x000fe4000fffe0ff */
[----:B------:R-:W-:Y:S02]  /*47d0*/  @P3 MOV R11, R16 ;  /* 0x00000010000b3202 */ /* 0x000fe40000000f00 */
[----:B------:R-:W-:Y:S01]  /*47e0*/  @P3 LOP3.LUT R10, R17, 0xffff, RZ, 0xc0, !PT ;  /* 0x0000ffff110a3812 */ /* 0x000fe200078ec0ff */
[----:B--2---:R-:W-:Y:S06]  /*47f0*/  @!P0 BRA `(.L_x_94) ;  /* 0x0000000000a48947 */ /* 0x004fec0003800000 */
[-C--:B-1----:R-:W-:Y:S01]  /*4800*/  IMAD.HI.U32 R0, R21, R7.reuse, RZ ;  /* 0x0000000715007227 */ /* 0x082fe200078e00ff */
[----:B------:R-:W-:Y:S02]  /*4810*/  ISETP.NE.AND P0, PT, R6, 0x1, PT ;  /* 0x000000010600780c */ /* 0x000fe40003f05270 */
[----:B------:R-:W-:Y:S01]  /*4820*/  ISETP.NE.AND P2, PT, R65, 0x1, PT ;  /* 0x000000014100780c */ /* 0x000fe20003f45270 */
[----:B---3--:R-:W-:Y:S01]  /*4830*/  IMAD.HI.U32 R9, R24, R14, RZ ;  /* 0x0000000e18097227 */ /* 0x008fe200078e00ff */
[----:B------:R-:W-:Y:S02]  /*4840*/  SHF.R.U32.HI R0, RZ, R20, R0 ;  /* 0x00000014ff007219 */ /* 0x000fe40000011600 */
[----:B------:R-:W-:Y:S01]  /*4850*/  ISETP.NE.AND P4, PT, R3, 0x1, PT ;  /* 0x000000010300780c */ /* 0x000fe20003f85270 */
[----:B------:R-:W-:Y:S01]  /*4860*/  IMAD.HI.U32 R13, R10, R7, RZ ;  /* 0x000000070a0d7227 */ /* 0x000fe200078e00ff */
[----:B------:R-:W-:Y:S02]  /*4870*/  SHF.R.U32.HI R9, RZ, R15, R9 ;  /* 0x0000000fff097219 */ /* 0x000fe40000011609 */
[----:B------:R-:W-:Y:S01]  /*4880*/  SEL R0, R21, R0, !P0 ;  /* 0x0000000015007207 */ /* 0x000fe20004000000 */
[----:B------:R-:W-:Y:S01]  /*4890*/  IMAD.HI.U32 R12, R11, R14, RZ ;  /* 0x0000000e0b0c7227 */ /* 0x000fe200078e00ff */
[----:B------:R-:W-:Y:S03]  /*48a0*/  SEL R9, R24, R9, !P4 ;  /* 0x0000000918097207 */ /* 0x000fe60006000000 */
[-C--:B------:R-:W-:Y:S01]  /*48b0*/  IMAD.HI.U32 R8, R0, R4.reuse, RZ ;  /* 0x0000000400087227 */ /* 0x080fe200078e00ff */
[----:B------:R-:W-:Y:S03]  /*48c0*/  SHF.R.U32.HI R12, RZ, R15, R12 ;  /* 0x0000000fff0c7219 */ /* 0x000fe6000001160c */
[----:B------:R-:W-:Y:S01]  /*48d0*/  IMAD.HI.U32 R2, R9, R4, RZ ;  /* 0x0000000409027227 */ /* 0x000fe200078e00ff */
[-C--:B------:R-:W-:Y:S02]  /*48e0*/  @P2 SHF.R.U32.HI R0, RZ, R5.reuse, R8 ;  /* 0x00000005ff002219 */ /* 0x080fe40000011608 */
[----:B------:R-:W-:Y:S02]  /*48f0*/  SHF.R.U32.HI R8, RZ, R20, R13 ;  /* 0x00000014ff087219 */ /* 0x000fe4000001160d */
[----:B------:R-:W-:Y:S01]  /*4900*/  @P2 SHF.R.U32.HI R9, RZ, R5, R2 ;  /* 0x00000005ff092219 */ /* 0x000fe20000011602 */
[----:B------:R-:W-:Y:S01]  /*4910*/  IMAD R0, R65, R0, RZ ;  /* 0x0000000041007224 */ /* 0x000fe200078e02ff */
[----:B------:R-:W-:Y:S02]  /*4920*/  SEL R8, R10, R8, !P0 ;  /* 0x000000080a087207 */ /* 0x000fe40004000000 */
[----:B------:R-:W-:Y:S01]  /*4930*/  SEL R2, R11, R12, !P4 ;  /* 0x0000000c0b027207 */ /* 0x000fe20006000000 */
[C---:B------:R-:W-:Y:S01]  /*4940*/  IMAD R12, R65.reuse, R9, RZ ;  /* 0x00000009410c7224 */ /* 0x040fe200078e02ff */
[C---:B------:R-:W-:Y:S01]  /*4950*/  ISETP.GE.AND P0, PT, R8.reuse, R0, PT ;  /* 0x000000000800720c */ /* 0x040fe20003f06270 */
[----:B------:R-:W-:Y:S03]  /*4960*/  IMAD.HI.U32 R0, R8, R4, RZ ;  /* 0x0000000408007227 */ /* 0x000fe600078e00ff */
[----:B------:R-:W-:Y:S02]  /*4970*/  ISETP.GE.OR P0, PT, R2, R12, P0 ;  /* 0x0000000c0200720c */ /* 0x000fe40000706670 */
[-C--:B------:R-:W-:Y:S04]  /*4980*/  SHF.R.U32.HI R0, RZ, R5.reuse, R0 ;  /* 0x00000005ff007219 */ /* 0x080fe80000011600 */
[----:B------:R-:W-:Y:S05]  /*4990*/  SEL R13, R8, R0, !P2 ;  /* 0x00000000080d7207 */ /* 0x000fea0005000000 */
[----:B------:R-:W-:Y:S02]  /*49a0*/  IMAD.MOV R12, RZ, RZ, -R13 ;  /* 0x000000ffff0c7224 */ /* 0x000fe400078e0a0d */
[C---:B------:R-:W-:Y:S04]  /*49b0*/  @!P0 IMAD.HI.U32 R0, R2.reuse, R4, RZ ;  /* 0x0000000402008227 */ /* 0x040fe800078e00ff */
[----:B------:R-:W-:Y:S01]  /*49c0*/  IMAD R12, R65, R12, R8 ;  /* 0x0000000c410c7224 */ /* 0x000fe200078e0208 */
[----:B------:R-:W-:Y:S04]  /*49d0*/  @!P0 SHF.R.U32.HI R0, RZ, R5, R0 ;  /* 0x00000005ff008219 */ /* 0x000fe80000011600 */
[----:B------:R-:W-:Y:S04]  /*49e0*/  @!P0 SEL R0, R2, R0, !P2 ;  /* 0x0000000002008207 */ /* 0x000fe80005000000 */
[----:B------:R-:W-:Y:S01]  /*49f0*/  @!P0 IADD3 R13, PT, PT, R13, -R0, RZ ;  /* 0x800000000d0d8210 */ /* 0x000fe20007ffe0ff */
[----:B------:R-:W-:Y:S01]  /*4a00*/  @!P0 IMAD R0, R9, R12, R0 ;  /* 0x0000000c09008224 */ /* 0x000fe200078e0200 */
[----:B------:R-:W-:Y:S01]  /*4a10*/  IADD3 R9, PT, PT, -R8, RZ, RZ ;  /* 0x000000ff08097210 */ /* 0x000fe20007ffe1ff */
[--C-:B------:R-:W-:Y:S02]  /*4a20*/  IMAD.MOV R12, RZ, RZ, -R2.reuse ;  /* 0x000000ffff0c7224 */ /* 0x100fe400078e0a02 */
[----:B------:R-:W-:Y:S02]  /*4a30*/  @!P0 IMAD R8, R13, R65, R2 ;  /* 0x000000410d088224 */ /* 0x000fe400078e0202 */
[----:B------:R-:W-:Y:S02]  /*4a40*/  @!P0 IMAD.MOV.U32 R2, RZ, RZ, R0 ;  /* 0x000000ffff028224 */ /* 0x000fe400078e0000 */
[----:B------:R-:W-:Y:S02]  /*4a50*/  IMAD R11, R3, R12, R11 ;  /* 0x0000000c030b7224 */ /* 0x000fe400078e020b */
[----:B------:R-:W-:Y:S02]  /*4a60*/  IMAD R10, R6, R9, R10 ;  /* 0x00000009060a7224 */ /* 0x000fe400078e020a */
[----:B------:R-:W-:Y:S02]  /*4a70*/  IMAD R11, R2, R3, R11 ;  /* 0x00000003020b7224 */ /* 0x000fe400078e020b */
[----:B------:R-:W-:Y:S02]  /*4a80*/  IMAD R10, R8, R6, R10 ;  /* 0x00000006080a7224 */ /* 0x000fe400078e020a */
.L_x_94:
[----:B------:R-:W-:Y:S05]  /*4a90*/  BRA.U UP1, `(.L_x_95) ;  /* 0x0000000101107547 */ /* 0x000fea000b800000 */
[----:B------:R-:W-:Y:S04]  /*4aa0*/  MOV R2, UR13 ;  /* 0x0000000d00027c02 */ /* 0x000fe80008000f00 */
[----:B------:R-:W-:Y:S04]  /*4ab0*/  SHF.L.U32 R2, R2, 0x1f, RZ ;  /* 0x0000001f02027819 */ /* 0x000fe800000006ff */
[----:B------:R-:W2:Y:S02]  /*4ac0*/  SYNCS.PHASECHK.TRANS64.TRYWAIT P0, [UR5+0xd8], R2 ;  /* 0x0000d802ff0075a7 */ /* 0x000ea40008001105 */
[----:B--2---:R-:W-:Y:S05]  /*4ad0*/  @!P0 BRA `(.L_x_96) ;  /* 0x0000006400f48947 */ /* 0x004fea0003800000 */
.L_x_95:
[----:B------:R-:W-:Y:S02]  /*4ae0*/  R2UR UR11, R22 ;  /* 0x00000000160b72ca */ /* 0x000fe400000e0000 */
[----:B------:R-:W-:Y:S02]  /*4af0*/  R2UR UR10, R23 ;  /* 0x00000000170a72ca */ /* 0x000fe400000e0000 */
[----:B------:R-:W-:Y:S04]  /*4b00*/  ISETP.NE.U32.AND P2, PT, RZ, UR6, PT ;  /* 0x00000006ff007c0c */ /* 0x000fe8000bf45070 */
[----:B------:R-:W-:Y:S05]  /*4b10*/  ISETP.NE.AND.EX P2, PT, RZ, UR7, PT, P2 ;  /* 0x00000007ff007c0c */ /* 0x000fea000bf45320 */
[----:B------:R-:W-:Y:S02]  /*4b20*/  USHF.L.U32 UR11, UR11, 0x7, URZ ;  /* 0x000000070b0b7899 */ /* 0x000fe400080006ff */
[----:B------:R-:W-:Y:S01]  /*4b30*/  USHF.L.U32 UR10, UR10, 0x6, URZ ;  /* 0x000000060a0a7899 */ /* 0x000fe200080006ff */
[----:B------:R-:W-:Y:S11]  /*4b40*/  BRA.U !UP5, `(.L_x_97) ;  /* 0x000000010d347547 */ /* 0x000ff6000b800000 */
[----:B------:R-:W-:Y:S01]  /*4b50*/  UPLOP3.LUT UP0, UPT, UPT, UPT, UP3, 0x80, 0x8 ;  /* 0x000000000008789c */ /* 0x000fe20003f0f030 */
[----:B--2---:R-:W-:Y:S02]  /*4b60*/  HFMA2 R0, -RZ, RZ, 0, 5.9604644775390625e-08 ;  /* 0x00000001ff007431 */ /* 0x004fe400000001ff */
[----:B------:R-:W-:Y:S03]  /*4b70*/  IMAD.MOV.U32 R132, RZ, RZ, 0x1 ;  /* 0x00000001ff847424 */ /* 0x000fe600078e00ff */
[----:B------:R-:W-:Y:S05]  /*4b80*/  PLOP3.LUT P0, PT, PT, PT, UP0, 0x80, 0x8 ;  /* 0x000000000008781c */ /* 0x000fea0003f0f008 */
[----:B------:R-:W2:Y:S01]  /*4b90*/  @UP0 LDCU.64 UR16, c[0x0][0x888] ;  /* 0x00011100ff1007ac */ /* 0x000ea20008000a00 */
[----:B------:R-:W-:Y:S07]  /*4ba0*/  @UP0 UIMAD UR8, UR36, UR6, URZ ;  /* 0x00000006240802a4 */ /* 0x000fee000f8e02ff */
[----:B------:R-:W-:Y:S01]  /*4bb0*/  @!P0 PRMT R132, R0, 0x7610, R132 ;  /* 0x0000761000848816 */ /* 0x000fe20000000084 */
[----:B--2---:R-:W-:Y:S03]  /*4bc0*/  @UP0 UIMAD.WIDE UR16, UR8, 0x4, UR16 ;  /* 0x00000004081008a5 */ /* 0x004fe6000f8e0210 */
[----:B------:R-:W2:Y:S03]  /*4bd0*/  @!UP0 LDCU UR8, c[0x0][0x880] ;  /* 0x00011000ff0887ac */ /* 0x000ea60008000800 */
[----:B-----5:R-:W-:Y:S01]  /*4be0*/  IMAD.U32 R90, RZ, RZ, UR16 ;  /* 0x00000010ff5a7e24 */ /* 0x020fe2000f8e00ff */
[----:B------:R-:W-:Y:S05]  /*4bf0*/  MOV R91, UR17 ;  /* 0x00000011005b7c02 */ /* 0x000fea0008000f00 */
[----:B------:R4:W5:Y:S02]  /*4c00*/  @P0 LDG.E R90, desc[UR38][R90.64] ;  /* 0x000000265a5a0981 */ /* 0x000964000c1e1900 */
[----:B--2-4-:R-:W-:Y:S07]  /*4c10*/  @!P0 IMAD.U32 R90, RZ, RZ, UR8 ;  /* 0x00000008ff5a8e24 */ /* 0x014fee000f8e00ff */
.L_x_97:
[----:B-----5:R-:W-:Y:S01]  /*4c20*/  @!P2 FSETP.EQ.AND P0, PT, R90, RZ, PT ;  /* 0x000000ff5a00a20b */ /* 0x020fe20003f02000 */
[----:B------:R-:W-:Y:S01]  /*4c30*/  @!UPT UIADD3 URZ, UPT, UPT, URZ, URZ, URZ ;  /* 0x000000fffffff290 */ /* 0x000fe2000fffe0ff */
[----:B------:R-:W-:Y:S11]  /*4c40*/  @!P2 BRA `(.L_x_98) ;  /* 0x000000000014a947 */ /* 0x000ff60003800000 */
[----:B------:R-:W-:Y:S02]  /*4c50*/  LOP3.LUT P2, RZ, R132, 0xff, RZ, 0xc0, !PT ;  /* 0x000000ff84ff7812 */ /* 0x000fe4000784c0ff */
[----:B------:R-:W-:Y:S04]  /*4c60*/  PLOP3.LUT P0, PT, PT, PT, UP0, 0x80, 0x8 ;  /* 0x000000000008781c */ /* 0x000fe80003f0f008 */
[----:B------:R-:W-:Y:S07]  /*4c70*/  PLOP3.LUT P0, PT, P0, PT, PT, 0x8, 0x80 ;  /* 0x000000000080781c */ /* 0x000fee000070e170 */
[----:B------:R-:W-:Y:S11]  /*4c80*/  @P2 FSETP.EQ.AND P0, PT, R90, RZ, PT ;  /* 0x000000ff5a00220b */ /* 0x000ff60003f02000 */
[----:B------:R-:W-:Y:S02]  /*4c90*/  @!UPT UIADD3 URZ, UPT, UPT, URZ, URZ, URZ ;  /* 0x000000fffffff290 */ /* 0x000fe4000fffe0ff */
.L_x_98:
[----:B------:R-:W-:Y:S01]  /*4ca0*/  ULEA UR16, UR14, UR5, 0x3 ;  /* 0x000000050e107291 */ /* 0x000fe2000f8e18ff */
[----:B------:R-:W-:Y:S02]  /*4cb0*/  SHF.L.U32 R9, R29, 0x1f, RZ ;  /* 0x0000001f1d097819 */ /* 0x000fe400000006ff */
[----:B------:R-:W-:Y:S04]  /*4cc0*/  ELECT P4, URZ, PT ;  /* 0x0000000000ff782f */ /* 0x000fe80003880000 */
[----:B------:R-:W-:Y:S02]  /*4cd0*/  PLOP3.LUT P4, PT, P0, P4, PT, 0xf2, 0x2f ;  /* 0x00000000002f781c */ /* 0x000fe40000789e72 */
[----:B------:R-:W4:Y:S11]  /*4ce0*/  SYNCS.PHASECHK.TRANS64.TRYWAIT P2, [UR16+0xb8], R9 ;  /* 0x0000b809ff0075a7 */ /* 0x000f360008041110 */
[----:B-1----:R-:W-:Y:S05]  /*4cf0*/  @!P4 IADD3 R8, P0, PT, R30, 0x580, RZ ;  /* 0x000005801e08c810 */ /* 0x002fea0007f1e0ff */
[----:B--2---:R-:W-:Y:S01]  /*4d00*/  @!P4 IMAD.X R2, RZ, RZ, R31, P0 ;  /* 0x000000ffff02c224 */ /* 0x004fe200000e061f */
[----:B----4-:R-:W-:Y:S07]  /*4d10*/  @!P2 BRA `(.L_x_99) ;  /* 0x00000064007ca947 */ /* 0x010fee0003800000 */
.L_x_278:
[----:B------:R-:W2:Y:S01]  /*4d20*/  LDC.64 R12, c[0x0][0xb18] ;  /* 0x0002c600ff0c7b82 */ /* 0x000ea20000000a00 */
[----:B------:R-:W-:Y:S01]  /*4d30*/  @!P4 R2UR UR8, R2 ;  /* 0x000000000208c2ca */ /* 0x000fe200000e0000 */
[----:B------:R-:W-:Y:S01]  /*4d40*/  VOTEU.ALL UP2, P4 ;  /* 0x0000000000ff7886 */ /* 0x000fe20002040000 */
[----:B------:R-:W-:Y:S01]  /*4d50*/  @!P4 R2UR UR9, R8 ;  /* 0x000000000809c2ca */ /* 0x000fe200000e0000 */
[----:B------:R-:W-:Y:S01]  /*4d60*/  VOTEU.ALL UP1, P4 ;  /* 0x0000000000ff7886 */ /* 0x000fe20002020000 */
[----:B-1----:R-:W-:Y:S03]  /*4d70*/  @!P4 IMAD.MOV.U32 R0, RZ, RZ, 0x2000 ;  /* 0x00002000ff00c424 */ /* 0x002fe600078e00ff */
[----:B------:R-:W1:Y:S01]  /*4d80*/  @!P1 LDC R2, c[0x0][0xb0c] ;  /* 0x0002c300ff029b82 */ /* 0x000e620000000800 */
[----:B------:R-:W-:Y:S01]  /*4d90*/  UMOV UR22, 0x0 ;  /* 0x0000000000167882 */ /* 0x000fe20000000000 */
[----:B------:R-:W-:Y:S01]  /*4da0*/  UMOV UR23, 0x10000000 ;  /* 0x1000000000177882 */ /* 0x000fe20000000000 */
[----:B------:R-:W-:Y:S01]  /*4db0*/  UMOV UR12, UR36 ;  /* 0x00000024000c7c82 */ /* 0x000fe20008000000 */
[----:B------:R-:W-:Y:S01]  /*4dc0*/  UIADD3 UR15, UPT, UPT, UR14, 0x1, URZ ;  /* 0x000000010e0f7890 */ /* 0x000fe2000fffe0ff */
[----:B------:R-:W-:Y:S01]  /*4dd0*/  @P3 SHF.R.U32.HI R26, RZ, 0x10, R17 ;  /* 0x00000010ff1a3819 */ /* 0x000fe20000011611 */
[----:B------:R-:W-:Y:S02]  /*4de0*/  VIADD R28, R28, 0x1 ;  /* 0x000000011c1c7836 */ /* 0x000fe40000000000 */
[----:B------:R-:W-:Y:S01]  /*4df0*/  IMAD.U32 R9, RZ, RZ, UR8 ;  /* 0x00000008ff097e24 */ /* 0x000fe2000f8e00ff */
[----:B------:R-:W-:Y:S01]  /*4e00*/  @!UP2 ULEA UR8, UR14, UR5, 0xd ;  /* 0x000000050e08a291 */ /* 0x000fe2000f8e68ff */
[----:B------:R-:W-:Y:S01]  /*4e10*/  IMAD.U32 R8, RZ, RZ, UR9 ;  /* 0x00000009ff087e24 */ /* 0x000fe2000f8e00ff */
[----:B------:R-:W-:Y:S02]  /*4e20*/  UIADD3 UR9, UPT, UPT, UR16, 0xa0, URZ ;  /* 0x000000a010097890 */ /* 0x000fe4000fffe0ff */
[----:B------:R-:W-:Y:S01]  /*4e30*/  @!P4 R2UR UR21, R9 ;  /* 0x000000000915c2ca */ /* 0x000fe200000e0000 */
[----:B------:R-:W-:Y:S01]  /*4e40*/  @!UP2 UIADD3 UR8, UPT, UPT, UR8, 0x200, URZ ;  /* 0x000002000808a890 */ /* 0x000fe2000fffe0ff */
[----:B------:R-:W-:Y:S01]  /*4e50*/  @!P4 R2UR UR20, R8 ;  /* 0x000000000814c2ca */ /* 0x000fe200000e0000 */
[----:B------:R-:W-:Y:S01]  /*4e60*/  UISETP.NE.AND UP4, UPT, UR15, 0x3, UPT ;  /* 0x000000030f00788c */ /* 0x000fe2000bf85270 */
[----:B------:R-:W4:Y:S01]  /*4e70*/  LDC.64 R8, c[0x0][0xb10] ;  /* 0x0002c400ff087b82 */ /* 0x000f220000000a00 */
[----:B------:R-:W-:Y:S02]  /*4e80*/  UPRMT UR17, UR4, 0x654, UR9 ;  /* 0x0000065404117896 */ /* 0x000fe40008000009 */
[----:B------:R-:W-:Y:S02]  /*4e90*/  USEL UR18, URZ, 0x1, UP4 ;  /* 0x00000001ff127887 */ /* 0x000fe4000a000000 */
[----:B------:R-:W-:Y:S04]  /*4ea0*/  USEL UR15, UR15, URZ, UP4 ;  /* 0x000000ff0f0f7287 */ /* 0x000fe8000a000000 */
[----:B------:R-:W-:Y:S01]  /*4eb0*/  ULEA UR14, UR15, UR5, 0x3 ;  /* 0x000000050f0e7291 */ /* 0x000fe2000f8e18ff */
[----:B------:R-:W-:Y:S01]  /*4ec0*/  LOP3.LUT R29, R29, UR18, RZ, 0x3c, !PT ;  /* 0x000000121d1d7c12 */ /* 0x000fe2000f8e3cff */
[----:B------:R1:W-:Y:S01]  /*4ed0*/  @!UP1 UTMALDG.3D [UR8], [UR20], desc[UR22] ;  /* 0x00001608140095b4 */ /* 0x0003e20008011000 */
[----:B------:R5:W-:Y:S02]  /*4ee0*/  @!P4 SYNCS.ARRIVE.TRANS64.RED.A0TR RZ, [UR16+0xa0], R0 ;  /* 0x0000a000ffffc9a7 */ /* 0x000be40008300410 */
[----:B------:R-:W-:Y:S01]  /*4ef0*/  SHF.L.U32 R22, R29, 0x1f, RZ ;  /* 0x0000001f1d167819 */ /* 0x000fe200000006ff */
[C---:B----4-:R-:W-:Y:S01]  /*4f00*/  @!P1 IMAD.HI.U32 R8, R11.reuse, R8, RZ ;  /* 0x000000080b089227 */ /* 0x050fe200078e00ff */
[----:B--2---:R-:W-:Y:S02]  /*4f10*/  @!P1 ISETP.NE.AND P0, PT, R12, 0x1, PT ;  /* 0x000000010c00980c */ /* 0x004fe40003f05270 */
[----:B-1----:R-:W-:Y:S01]  /*4f20*/  @!P1 ISETP.NE.AND P2, PT, R2, 0x1, PT ;  /* 0x000000010200980c */ /* 0x002fe20003f45270 */
[----:B------:R-:W-:Y:S01]  /*4f30*/  SYNCS.ARRIVE.TRANS64.RED.A1T0 RZ, [UR17], RZ ;  /* 0x000000ffffff79a7 */ /* 0x000fe20008100411 */
[C---:B------:R-:W-:Y:S01]  /*4f40*/  @!P1 IMAD.HI.U32 R13, R10.reuse, R13, RZ ;  /* 0x0000000d0a0d9227 */ /* 0x040fe200078e00ff */
[----:B------:R-:W-:Y:S04]  /*4f50*/  @!P1 SHF.R.U32.HI R8, RZ, R9, R8 ;  /* 0x00000009ff089219 */ /* 0x000fe80000011608 */
[----:B------:R-:W-:Y:S01]  /*4f60*/  @!P1 SEL R8, R11, R8, !P2 ;  /* 0x000000080b089207 */ /* 0x000fe20005000000 */
[----:B------:R-:W1:Y:S01]  /*4f70*/  SYNCS.PHASECHK.TRANS64.TRYWAIT P5, [UR14+0xb8], R22 ;  /* 0x0000b816ff0075a7 */ /* 0x000e6200080a110e */
[----:B-----5:R-:W2:Y:S02]  /*4f80*/  @!P1 LDC R0, c[0x0][0xb20] ;  /* 0x0002c800ff009b82 */ /* 0x020ea40000000800 */
[----:B--2---:R-:W-:Y:S04]  /*4f90*/  @!P1 SHF.R.U32.HI R0, RZ, R0, R13 ;  /* 0x00000000ff009219 */ /* 0x004fe8000001160d */
[----:B------:R-:W-:Y:S05]  /*4fa0*/  @!P1 SEL R9, R10, R0, !P0 ;  /* 0x000000000a099207 */ /* 0x000fea0004000000 */
[----:B------:R-:W-:Y:S02]  /*4fb0*/  @!P1 IMAD.IADD R0, R9, 0x1, -R8 ;  /* 0x0000000109009824 */ /* 0x000fe400078e0a08 */
[----:B------:R-:W-:Y:S02]  /*4fc0*/  @!P1 IMAD.IADD R8, R8, 0x1, -R9 ;  /* 0x0000000108089824 */ /* 0x000fe400078e0a09 */
[----:B------:R-:W-:Y:S02]  /*4fd0*/  @!P1 IMAD R11, R0, R2, R11 ;  /* 0x00000002000b9224 */ /* 0x000fe400078e020b */
[----:B------:R-:W-:Y:S01]  /*4fe0*/  @!P1 IMAD R10, R8, R12, R10 ;  /* 0x0000000c080a9224 */ /* 0x000fe200078e020a */
[----:B-1----:R-:W-:Y:S06]  /*4ff0*/  @!P5 BRA `(.L_x_100) ;  /* 0x0000006000dcd947 */ /* 0x002fec0003800000 */
.L_x_280:
[----:B------:R-:W-:Y:S01]  /*5000*/  @!P4 IADD3 R2, P0, PT, R30, 0x580, RZ ;  /* 0x000005801e02c810 */ /* 0x000fe20007f1e0ff */
[----:B------:R-:W-:Y:S01]  /*5010*/  UMOV UR20, 0x0 ;  /* 0x0000000000147882 */ /* 0x000fe20000000000 */
[----:B------:R-:W-:Y:S01]  /*5020*/  UMOV UR21, 0x10000000 ;  /* 0x1000000000157882 */ /* 0x000fe20000000000 */
[----:B------:R-:W-:Y:S01]  /*5030*/  VOTEU.ALL UP1, P4 ;  /* 0x0000000000ff7886 */ /* 0x000fe20002020000 */
[----:B------:R-:W-:Y:S01]  /*5040*/  @!P4 R2UR UR9, R2 ;  /* 0x000000000209c2ca */ /* 0x000fe200000e0000 */
[----:B-1----:R-:W-:Y:S01]  /*5050*/  @!P4 IMAD.X R0, RZ, RZ, R31, P0 ;  /* 0x000000ffff00c224 */ /* 0x002fe200000e061f */
[----:B------:R-:W-:Y:S01]  /*5060*/  UMOV UR12, UR36 ;  /* 0x00000024000c7c82 */ /* 0x000fe20008000000 */
[----:B------:R-:W-:Y:S01]  /*5070*/  @P3 R2UR UR36, R26 ;  /* 0x000000001a2432ca */ /* 0x000fe200000e0000 */
[----:B------:R-:W-:Y:S01]  /*5080*/  @!UP1 ULEA UR16, UR15, UR5, 0xd ;  /* 0x000000050f109291 */ /* 0x000fe2000f8e68ff */
[----:B------:R-:W-:Y:S01]  /*5090*/  ISETP.NE.AND P0, PT, R28, 0x2, PT ;  /* 0x000000021c00780c */ /* 0x000fe20003f05270 */
[----:B------:R-:W-:Y:S01]  /*50a0*/  @!UP1 UIADD3 UR10, UPT, UPT, UR10, 0x20, URZ ;  /* 0x000000200a0a9890 */ /* 0x000fe2000fffe0ff */
[----:B------:R-:W-:Y:S01]  /*50b0*/  @!P4 R2UR UR8, R0 ;  /* 0x000000000008c2ca */ /* 0x000fe200000e0000 */
[----:B------:R-:W-:Y:S01]  /*50c0*/  IMAD.IADD R23, R10, 0x1, R114 ;  /* 0x000000010a177824 */ /* 0x000fe200078e0272 */
[----:B------:R-:W-:Y:S01]  /*50d0*/  SEL R0, RZ, 0x1, P0 ;  /* 0x00000001ff007807 */ /* 0x000fe20000000000 */
[----:B------:R-:W-:Y:S01]  /*50e0*/  IMAD.IADD R22, R11, 0x1, R115 ;  /* 0x000000010b167824 */ /* 0x000fe200078e0273 */
[----:B------:R-:W-:Y:S02]  /*50f0*/  SEL R28, R28, RZ, P0 ;  /* 0x000000ff1c1c7207 */ /* 0x000fe40000000000 */
[----:B------:R-:W-:Y:S01]  /*5100*/  IMAD.U32 R8, RZ, RZ, UR9 ;  /* 0x00000009ff087e24 */ /* 0x000fe2000f8e00ff */
[----:B------:R-:W-:Y:S01]  /*5110*/  UIADD3 UR9, UPT, UPT, UR14, 0xa0, URZ ;  /* 0x000000a00e097890 */ /* 0x000fe2000fffe0ff */
[----:B------:R-:W-:Y:S03]  /*5120*/  LOP3.LUT R27, R27, R0, RZ, 0x3c, !PT ;  /* 0x000000001b1b7212 */ /* 0x000fe600078e3cff */
[----:B------:R-:W-:Y:S02]  /*5130*/  @!P4 R2UR UR18, R8 ;  /* 0x000000000812c2ca */ /* 0x000fe400000e0000 */
[----:B------:R-:W-:Y:S01]  /*5140*/  IMAD.U32 R9, RZ, RZ, UR8 ;  /* 0x00000008ff097e24 */ /* 0x000fe2000f8e00ff */
[----:B------:R-:W-:Y:S01]  /*5150*/  @!UP1 UIADD3 UR8, UPT, UPT, UR16, 0x200, URZ ;  /* 0x0000020010089890 */ /* 0x000fe2000fffe0ff */
[----:B------:R-:W-:Y:S01]  /*5160*/  VOTEU.ALL UP1, P4 ;  /* 0x0000000000ff7886 */ /* 0x000fe20002020000 */
[----:B------:R-:W-:Y:S02]  /*5170*/  UPRMT UR16, UR4, 0x654, UR9 ;  /* 0x0000065404107896 */ /* 0x000fe40008000009 */
[----:B------:R-:W-:Y:S11]  /*5180*/  @!P4 R2UR UR19, R9 ;  /* 0x000000000913c2ca */ /* 0x000ff600000e0000 */
[----:B------:R-:W-:Y:S02]  /*5190*/  @!UPT UIADD3 URZ, UPT, UPT, URZ, URZ, URZ ;  /* 0x000000fffffff290 */ /* 0x000fe4000fffe0ff */
[----:B------:R2:W-:Y:S01]  /*51a0*/  @!UP1 UTMALDG.3D [UR8], [UR18], desc[UR20] ;  /* 0x00001408120095b4 */ /* 0x0005e20008011000 */
[----:B------:R2:W-:Y:S01]  /*51b0*/  @!P4 SYNCS.ARRIVE.TRANS64.RED.A0TR RZ, [UR14+0xa0], R25 ;  /* 0x0000a019ffffc9a7 */ /* 0x0005e2000830040e */
[----:B------:R-:W-:Y:S04]  /*51c0*/  UIADD3 UR14, UPT, UPT, UR15, 0x1, URZ ;  /* 0x000000010f0e7890 */ /* 0x000fe8000fffe0ff */
[----:B------:R-:W-:Y:S04]  /*51d0*/  UISETP.NE.AND UP1, UPT, UR14, 0x3, UPT ;  /* 0x000000030e00788c */ /* 0x000fe8000bf25270 */
[----:B------:R-:W-:Y:S02]  /*51e0*/  USEL UR15, URZ, 0x1, UP1 ;  /* 0x00000001ff0f7887 */ /* 0x000fe40008800000 */
[----:B------:R-:W-:Y:S02]  /*51f0*/  USEL UR14, UR14, URZ, UP1 ;  /* 0x000000ff0e0e7287 */ /* 0x000fe40008800000 */
[----:B------:R-:W-:Y:S02]  /*5200*/  UPLOP3.LUT UP1, UPT, UPT, UPT, UPT, 0x80, 0x8 ;  /* 0x000000000008789c */ /* 0x000fe40003f2f070 */
[----:B------:R-:W-:Y:S01]  /*5210*/  LOP3.LUT R29, R29, UR15, RZ, 0x3c, !PT ;  /* 0x0000000f1d1d7c12 */ /* 0x000fe2000f8e3cff */
[----:B------:R-:W-:Y:S01]  /*5220*/  SYNCS.ARRIVE.TRANS64.RED.A1T0 RZ, [UR16], RZ ;  /* 0x000000ffffff79a7 */ /* 0x000fe20008100410 */
[----:B------:R-:W-:Y:S07]  /*5230*/  @P3 BRA `(.L_x_101) ;  /* 0xfffffff4001c3947 */ /* 0x000fee000383ffff */
[----:B------:R-:W-:Y:S01]  /*5240*/  UIADD3 UR5, UPT, UPT, UR5, 0xb8, URZ ;  /* 0x000000b805057890 */ /* 0x000fe2000fffe0ff */
[----:B------:R-:W-:-:S03]  /*5250*/  SHF.L.U32 R2, R29, 0x1f, RZ ;  /* 0x0000001f1d027819 */ /* 0x000fc600000006ff */
[----:B------:R-:W-:-:S09]  /*5260*/  ULEA UR4, UR14, UR5, 0x3 ;  /* 0x000000050e047291 */ /* 0x000fd2000f8e18ff */
[----:B------:R-:W1:Y:S02]  /*5270*/  SYNCS.PHASECHK.TRANS64.TRYWAIT P0, [UR4], R2 ;  /* 0x00000002ff0075a7 */ /* 0x000e640008001104 */
[----:B-1----:R-:W-:Y:S05]  /*5280*/  @!P0 BRA `(.L_x_102) ;  /* 0x0000006000508947 */ /* 0x002fea0003800000 */
.L_x_282:
        /* <DEDUP_REMOVED lines=9> */
.L_x_284:
[----:B------:R-:W-:-:S04]  /*5320*/  UIADD3 UR6, UPT, UPT, UR6, 0x1, URZ ;  /* 0x0000000106067890 */ /* 0x000fc8000fffe0ff */
[----:B------:R-:W-:-:S04]  /*5330*/  UISETP.NE.AND UP0, UPT, UR6, 0x3, UPT ;  /* 0x000000030600788c */ /* 0x000fc8000bf05270 */
[----:B------:R-:W-:Y:S02]  /*5340*/  USEL UR4, URZ, 0x1, UP0 ;  /* 0x00000001ff047887 */ /* 0x000fe40008000000 */
[----:B------:R-:W-:-:S04]  /*5350*/  USEL UR6, UR6, URZ, UP0 ;  /* 0x000000ff06067287 */ /* 0x000fc80008000000 */
[----:B------:R-:W-:Y:S01]  /*5360*/  ULEA UR6, UR6, UR5, 0x3 ;  /* 0x0000000506067291 */ /* 0x000fe2000f8e18ff */
[----:B-1----:R-:W-:-:S04]  /*5370*/  LOP3.LUT R2, R29, UR4, RZ, 0x3c, !PT ;  /* 0x000000041d027c12 */ /* 0x002fc8000f8e3cff */
[----:B------:R-:W-:Y:S01]  /*5380*/  SHF.L.U32 R2, R2, 0x1f, RZ ;  /* 0x0000001f02027819 */ /* 0x000fe200000006ff */
[----:B------:R-:W-:-:S07]  /*5390*/  IMAD.U32 R0, RZ, RZ, UR6 ;  /* 0x00000006ff007e24 */ /* 0x000fce000f8e00ff */
.L_x_104:
[----:B-1----:R1:W4:Y:S02]  /*53a0*/  SYNCS.PHASECHK.TRANS64.TRYWAIT P0, [R0+URZ], R2 ;  /* 0x00000002000075a7 */ /* 0x00232400080011ff */
[----:B----4-:R-:W-:Y:S05]  /*53b0*/  @!P0 NANOSLEEP.SYNCS 0x989680 ;  /* 0x009896800000895d */ /* 0x010fea0003900000 */
[----:B------:R-:W4:Y:S02]  /*53c0*/  @!P0 SYNCS.PHASECHK.TRANS64 P0, [R0+URZ], R2 ;  /* 0x00000002000085a7 */ /* 0x000f2400080010ff */
[----:B--2-4-:R-:W-:Y:S05]  /*53d0*/  @P0 EXIT ;  /* 0x000000000000094d */ /* 0x014fea0003800000 */
[----:B------:R-:W-:Y:S05]  /*53e0*/  BRA `(.L_x_104) ;  /* 0xfffffffc00ec7947 */ /* 0x000fea000383ffff */
.L_x_92:
[----:B------:R-:W-:-:S06]  /*53f0*/  UISETP.GE.AND UP1, UPT, UR7, 0x4, UPT ;  /* 0x000000040700788c */ /* 0x000fcc000bf26270 */
[----:B------:R-:W-:-:S13]  /*5400*/  PLOP3.LUT P0, PT, PT, PT, UP1, 0x80, 0x8 ;  /* 0x000000000008781c */ /* 0x000fda0003f0f018 */
[----:B------:R-:W-:Y:S05]  /*5410*/  @!P0 EXIT ;  /* 0x000000000000894d */ /* 0x000fea0003800000 */
[----:B------:R-:W-:Y:S01]  /*5420*/  BAR.SYNC.DEFER_BLOCKING 0x6, 0xa0 ;  /* 0x0182800000007b1d */ /* 0x000fe20000010000 */
[C---:B------:R-:W-:Y:S01]  /*5430*/  IMAD.SHL.U32 R2, R153.reuse, 0x20, RZ ;  /* 0x0000002099027824 */ /* 0x040fe200078e00ff */
[C---:B------:R-:W-:Y:S01]  /*5440*/  LOP3.LUT R155, R153.reuse, 0x60, RZ, 0xc0, !PT ;  /* 0x00000060999b7812 */ /* 0x040fe200078ec0ff */
[C---:B------:R-:W-:Y:S01]  /*5450*/  IMAD.SHL.U32 R152, R153.reuse, 0x4, RZ ;  /* 0x0000000499987824 */ /* 0x040fe200078e00ff */
[C---:B------:R-:W-:Y:S01]  /*5460*/  LOP3.LUT R154, R153.reuse, 0x2, RZ, 0xc0, !PT ;  /* 0x00000002999a7812 */ /* 0x040fe200078ec0ff */
[----:B------:R-:W-:Y:S01]  /*5470*/  IMAD.U32 R69, R153, 0x10000, RZ ;  /* 0x0001000099457824 */ /* 0x000fe200078e00ff */
[----:B------:R-:W-:Y:S02]  /*5480*/  UMOV UR42, 0x400 ;  /* 0x00000400002a7882 */ /* 0x000fe40000000000 */
[----:B------:R-:W1:Y:S01]  /*5490*/  LDC R140, c[0x0][0x370] ;  /* 0x0000dc00ff8c7b82 */ /* 0x000e620000000800 */
[----:B------:R-:W-:Y:S01]  /*54a0*/  ULEA UR42, UR4, UR42, 0x18 ;  /* 0x0000002a042a7291 */ /* 0x000fe2000f8ec0ff */
[----:B------:R-:W-:Y:S01]  /*54b0*/  LOP3.LUT R3, R2, 0xc0, RZ, 0xc0, !PT ;  /* 0x000000c002037812 */ /* 0x000fe200078ec0ff */
[----:B------:R-:W-:Y:S01]  /*54c0*/  IMAD.MOV.U32 R68, RZ, RZ, RZ ;  /* 0x000000ffff447224 */ /* 0x000fe200078e00ff */
[----:B------:R-:W-:Y:S01]  /*54d0*/  LOP3.LUT R69, R69, 0x600000, RZ, 0xc0, !PT ;  /* 0x0060000045457812 */ /* 0x000fe200078ec0ff */
[----:B------:R-:W-:Y:S01]  /*54e0*/  IMAD.MOV.U32 R150, RZ, RZ, RZ ;  /* 0x000000ffff967224 */ /* 0x000fe200078e00ff */
[----:B------:R-:W-:Y:S01]  /*54f0*/  LOP3.LUT R152, R3, 0x18, R152, 0xf8, !PT ;  /* 0x0000001803987812 */ /* 0x000fe200078ef898 */
[----:B------:R-:W-:Y:S01]  /*5500*/  IMAD.MOV.U32 R138, RZ, RZ, RZ ;  /* 0x000000ffff8a7224 */ /* 0x000fe200078e00ff */
[----:B------:R-:W2:Y:S01]  /*5510*/  LDC R139, c[0x0][0x374] ;  /* 0x0000dd00ff8b7b82 */ /* 0x000ea20000000800 */
[----:B------:R-:W-:-:S02]  /*5520*/  LOP3.LUT R153, R153, 0x4, RZ, 0xc0, !PT ;  /* 0x0000000499997812 */ /* 0x000fc400078ec0ff */
[----:B------:R-:W-:Y:S02]  /*5530*/  CS2R R148, SRZ ;  /* 0x0000000000947805 */ /* 0x000fe4000001ff00 */
[----:B------:R-:W-:Y:S01]  /*5540*/  LOP3.LUT R152, R152, 0xf20, R2, 0xf8, !PT ;  /* 0x00000f2098987812 */ /* 0x000fe200078ef802 */
[----:B------:R-:W3:Y:S01]  /*5550*/  LDCU.64 UR44, c[0x0][0x348] ;  /* 0x00006900ff2c77ac */ /* 0x000ee20008000a00 */
[----:B------:R-:W-:Y:S01]  /*5560*/  IADD3 R151, PT, PT, -R153, 0x2, RZ ;  /* 0x0000000299977810 */ /* 0x000fe20007ffe1ff */
[----:B------:R-:W-:Y:S01]  /*5570*/  UMOV UR41, 0x1 ;  /* 0x0000000100297882 */ /* 0x000fe20000000000 */
[----:B------:R-:W4:Y:S01]  /*5580*/  LDS R0, [UR42+0x190] ;  /* 0x0001902aff007984 */ /* 0x000f220008000800 */
[----:B------:R-:W-:Y:S01]  /*5590*/  UIADD3 UR42, UPT, UPT, UR42, 0x200, URZ ;  /* 0x000002002a2a7890 */ /* 0x000fe2000fffe0ff */
[----:B------:R-:W-:Y:S01]  /*55a0*/  UMOV UR40, URZ ;  /* 0x000000ff00287c82 */ /* 0x000fe20008000000 */
[----:B------:R-:W-:-:S04]  /*55b0*/  UMOV UR37, URZ ;  /* 0x000000ff00257c82 */ /* 0x000fc80008000000 */
[----:B------:R-:W-:Y:S01]  /*55c0*/  LEA R152, R152, UR42, 0x1 ;  /* 0x0000002a98987c11 */ /* 0x000fe2000f8e08ff */
[----:B-1234-:R-:W-:-:S07]  /*55d0*/  IMAD.IADD R69, R0, 0x1, R69 ;  /* 0x0000000100457824 */ /* 0x01efce00078e0245 */
.L_x_228:
[----:B------:R-:W1:Y:S01]  /*55e0*/  S2R R16, SR_CgaCtaId ;  /* 0x0000000000107919 */ /* 0x000e620000008800 */
[----:B------:R-:W-:Y:S02]  /*55f0*/  MOV R0, 0x400 ;  /* 0x0000040000007802 */ /* 0x000fe40000000f00 */
[----:B------:R-:W-:Y:S02]  /*5600*/  SHF.L.U32 R2, R149, 0x1f, RZ ;  /* 0x0000001f95027819 */ /* 0x000fe400000006ff */
[----:B-1----:R-:W-:-:S05]  /*5610*/  LEA R16, R16, R0, 0x18 ;  /* 0x0000000010107211 */ /* 0x002fca00078ec0ff */
[C-C-:B------:R-:W-:Y:S02]  /*5620*/  IMAD R0, R138.reuse, 0x8, R16.reuse ;  /* 0x000000088a007824 */ /* 0x140fe400078e0210 */
[----:B------:R-:W-:Y:S02]  /*5630*/  IMAD R8, R138, 0x10, R16 ;  /* 0x000000108a087824 */ /* 0x000fe400078e0210 */
[----:B------:R-:W1:Y:S02]  /*5640*/  SYNCS.PHASECHK.TRANS64.TRYWAIT P0, [R0+URZ+0xe0], R2 ;  /* 0x0000e002000075a7 */ /* 0x000e6400080011ff */
[----:B-1----:R-:W-:Y:S05]  /*5650*/  @!P0 BRA `(.L_x_105) ;  /* 0x0000005c008c8947 */ /* 0x002fea0003800000 */
.L_x_285:
        /* <DEDUP_REMOVED lines=11> */
[----:B--2---:R-:W-:-:S04]  /*5710*/  LOP3.LUT P3, RZ, R10, 0x1, RZ, 0xc0, !PT ;  /* 0x000000010aff7812 */ /* 0x004fc8000786c0ff */
[----:B------:R-:W-:-:S09]  /*5720*/  P2R R158, PR, RZ, 0x8 ;  /* 0x00000008ff9e7803 */ /* 0x000fd20000000000 */
[----:B------:R-:W-:Y:S02]  /*5730*/  @P3 MOV R146, R8 ;  /* 0x0000000800923202 */ /* 0x000fe40000000f00 */
[----:B------:R-:W-:Y:S01]  /*5740*/  @P3 LOP3.LUT R145, R9, 0xffff, RZ, 0xc0, !PT ;  /* 0x0000ffff09913812 */ /* 0x000fe200078ec0ff */
[----:B-1----:R-:W-:Y:S06]  /*5750*/  @!P0 BRA `(.L_x_106) ;  /* 0x0000000000b88947 */ /* 0x002fec0003800000 */
[----:B------:R-:W1:Y:S01]  /*5760*/  LDC.64 R4, c[0x0][0xb18] ;  /* 0x0002c600ff047b82 */ /* 0x000e620000000a00 */
[----:B------:R-:W-:-:S07]  /*5770*/  ISETP.NE.AND P0, PT, R65, 0x1, PT ;  /* 0x000000014100780c */ /* 0x000fce0003f05270 */
[----:B------:R-:W2:Y:S08]  /*5780*/  LDC.64 R6, c[0x0][0xb10] ;  /* 0x0002c400ff067b82 */ /* 0x000eb00000000a00 */
[----:B------:R-:W3:Y:S08]  /*5790*/  LDC R0, c[0x0][0xb20] ;  /* 0x0002c800ff007b82 */ /* 0x000ef00000000800 */
[----:B------:R-:W4:Y:S01]  /*57a0*/  LDC R12, c[0x0][0xb0c] ;  /* 0x0002c300ff0c7b82 */ /* 0x000f220000000800 */
[----:B-1----:R-:W-:Y:S01]  /*57b0*/  IMAD.HI.U32 R14, R139, R5, RZ ;  /* 0x000000058b0e7227 */ /* 0x002fe200078e00ff */
[----:B------:R-:W-:-:S03]  /*57c0*/  ISETP.NE.AND P1, PT, R4, 0x1, PT ;  /* 0x000000010400780c */ /* 0x000fc60003f25270 */
[----:B------:R-:W-:-:S03]  /*57d0*/  IMAD.HI.U32 R5, R145, R5, RZ ;  /* 0x0000000591057227 */ /* 0x000fc600078e00ff */
[----:B------:R-:W1:Y:S01]  /*57e0*/  LDC.64 R2, c[0x0][0xb28] ;  /* 0x0002ca00ff027b82 */ /* 0x000e620000000a00 */
[----:B--2---:R-:W-:-:S04]  /*57f0*/  IMAD.HI.U32 R15, R140, R6, RZ ;  /* 0x000000068c0f7227 */ /* 0x004fc800078e00ff */
[----:B------:R-:W-:Y:S01]  /*5800*/  IMAD.HI.U32 R17, R146, R6, RZ ;  /* 0x0000000692117227 */ /* 0x000fe200078e00ff */
[-C--:B------:R-:W-:Y:S02]  /*5810*/  SHF.R.U32.HI R15, RZ, R7.reuse, R15 ;  /* 0x00000007ff0f7219 */ /* 0x080fe4000001160f */
[-C--:B---3--:R-:W-:Y:S02]  /*5820*/  SHF.R.U32.HI R14, RZ, R0.reuse, R14 ;  /* 0x00000000ff0e7219 */ /* 0x088fe4000001160e */
[----:B------:R-:W-:Y:S02]  /*5830*/  SHF.R.U32.HI R5, RZ, R0, R5 ;  /* 0x00000000ff057219 */ /* 0x000fe40000011605 */
[----:B------:R-:W-:Y:S02]  /*5840*/  SEL R14, R139, R14, !P1 ;  /* 0x0000000e8b0e7207 */ /* 0x000fe40004800000 */
[----:B------:R-:W-:Y:S02]  /*5850*/  SHF.R.U32.HI R17, RZ, R7, R17 ;  /* 0x00000007ff117219 */ /* 0x000fe40000011611 */
[----:B----4-:R-:W-:-:S02]  /*5860*/  ISETP.NE.AND P2, PT, R12, 0x1, PT ;  /* 0x000000010c00780c */ /* 0x010fc40003f45270 */
[----:B------:R-:W-:Y:S02]  /*5870*/  SEL R5, R145, R5, !P1 ;  /* 0x0000000591057207 */ /* 0x000fe40004800000 */
[----:B------:R-:W-:Y:S02]  /*5880*/  SEL R15, R140, R15, !P2 ;  /* 0x0000000f8c0f7207 */ /* 0x000fe40005000000 */
[----:B------:R-:W-:Y:S01]  /*5890*/  SEL R17, R146, R17, !P2 ;  /* 0x0000001192117207 */ /* 0x000fe20005000000 */
[----:B-1----:R-:W-:-:S04]  /*58a0*/  IMAD.HI.U32 R13, R14, R2, RZ ;  /* 0x000000020e0d7227 */ /* 0x002fc800078e00ff */
        /* <DEDUP_REMOVED lines=25> */
.L_x_106:
[----:B------:R-:W1:Y:S02]  /*5a40*/  LDCU UR4, c[0x0][0xb30] ;  /* 0x00016600ff0477ac */ /* 0x000e640008000800 */
[----:B-1----:R-:W-:-:S09]  /*5a50*/  UISETP.NE.AND UP0, UPT, UR4, 0x1, UPT ;  /* 0x000000010400788c */ /* 0x002fd2000bf05270 */
        /* <DEDUP_REMOVED lines=17> */
.L_x_107:
[----:B------:R-:W-:Y:S01]  /*5b70*/  ULOP3.LUT UP0, URZ, UR42, 0x1b0, URZ, 0xc0, !UPT ;  /* 0x000001b02aff7892 */ /* 0x000fe2000f80c0ff */
[----:B------:R-:W-:Y:S02]  /*5b80*/  IADD3 R138, PT, PT, R138, 0x1, RZ ;  /* 0x000000018a8a7810 */ /* 0x000fe40007ffe0ff */
[----:B------:R-:W-:-:S06]  /*5b90*/  @P3 SHF.R.U32.HI R147, RZ, 0x10, R9 ;  /* 0x00000010ff933819 */ /* 0x000fcc0000011609 */
[----:B------:R-:W-:Y:S05]  /*5ba0*/  BRA.U !UP0, `(.L_x_108) ;  /* 0x00000001087c7547 */ /* 0x000fea000b800000 */
[----:B------:R-:W-:Y:S01]  /*5bb0*/  MOV R2, 0x0 ;  /* 0x0000000000027802 */ /* 0x000fe20000000f00 */
[----:B------:R-:W1:Y:S01]  /*5bc0*/  LDCU.64 UR8, c[0x4][0x80] ;  /* 0x01001000ff0877ac */ /* 0x000e620008000a00 */
[----:B------:R-:W-:Y:S02]  /*5bd0*/  HFMA2 R12, -RZ, RZ, 0, 5.9604644775390625e-08 ;  /* 0x00000001ff0c7431 */ /* 0x000fe400000001ff */
[----:B------:R-:W-:Y:S01]  /*5be0*/  IMAD.MOV.U32 R8, RZ, RZ, 0x70 ;  /* 0x00000070ff087424 */ /* 0x000fe200078e00ff */
[----:B------:R2:W3:Y:S01]  /*5bf0*/  LDC.64 R14, c[0x4][R2] ;  /* 0x01000000020e7b82 */ /* 0x0004e20000000a00 */
[----:B------:R-:W4:Y:S01]  /*5c00*/  LDCU.64 UR6, c[0x4][0x88] ;  /* 0x01001100ff0677ac */ /* 0x000f220008000a00 */
[----:B------:R-:W-:Y:S01]  /*5c10*/  IMAD.MOV.U32 R13, RZ, RZ, RZ ;  /* 0x000000ffff0d7224 */ /* 0x000fe200078e00ff */
[----:B------:R-:W2:Y:S01]  /*5c20*/  LDCU.64 UR4, c[0x4][0x8] ;  /* 0x01000100ff0477ac */ /* 0x000ea20008000a00 */
[----:B-1----:R-:W-:Y:S01]  /*5c30*/  IMAD.U32 R4, RZ, RZ, UR8 ;  /* 0x00000008ff047e24 */ /* 0x002fe2000f8e00ff */
[----:B------:R-:W-:Y:S01]  /*5c40*/  MOV R5, UR9 ;  /* 0x0000000900057c02 */ /* 0x000fe20008000f00 */
[----:B----4-:R-:W-:Y:S01]  /*5c50*/  IMAD.U32 R6, RZ, RZ, UR6 ;  /* 0x00000006ff067e24 */ /* 0x010fe2000f8e00ff */
[----:B------:R-:W-:Y:S01]  /*5c60*/  MOV R7, UR7 ;  /* 0x0000000700077c02 */ /* 0x000fe20008000f00 */
[----:B--2---:R-:W-:Y:S01]  /*5c70*/  IMAD.U32 R10, RZ, RZ, UR4 ;  /* 0x00000004ff0a7e24 */ /* 0x004fe2000f8e00ff */
[----:B------:R-:W-:-:S02]  /*5c80*/  MOV R11, UR5 ;  /* 0x00000005000b7c02 */ /* 0x000fc40008000f00 */
[----:B------:R-:W-:-:S07]  /*5c90*/  LEPC R20, `(.L_x_109) ;  /* 0x000000001014794e */ /* 0x000fce0000000000 */
[----:B---3-5:R-:W-:Y:S05]  /*5ca0*/  CALL.ABS.NOINC R14 ;  /* 0x000000000e007343 */ /* 0x028fea0003c00000 */
.L_x_109:
[----:B------:R-:W1:Y:S01]  /*5cb0*/  LDC.64 R2, c[0x4][R2] ;  /* 0x0100000002027b82 */ /* 0x000e620000000a00 */
[----:B------:R-:W2:Y:S01]  /*5cc0*/  LDCU.64 UR8, c[0x4][0x80] ;  /* 0x01001000ff0877ac */ /* 0x000ea20008000a00 */
[----:B------:R-:W-:Y:S02]  /*5cd0*/  HFMA2 R12, -RZ, RZ, 0, 5.9604644775390625e-08 ;  /* 0x00000001ff0c7431 */ /* 0x000fe400000001ff */
[----:B------:R-:W-:Y:S01]  /*5ce0*/  IMAD.MOV.U32 R8, RZ, RZ, 0x70 ;  /* 0x00000070ff087424 */ /* 0x000fe200078e00ff */
[----:B------:R-:W3:Y:S01]  /*5cf0*/  LDCU.64 UR6, c[0x4][0x88] ;  /* 0x01001100ff0677ac */ /* 0x000ee20008000a00 */
[----:B------:R-:W-:Y:S01]  /*5d00*/  IMAD.MOV.U32 R13, RZ, RZ, RZ ;  /* 0x000000ffff0d7224 */ /* 0x000fe200078e00ff */
[----:B------:R-:W4:Y:S01]  /*5d10*/  LDCU.64 UR4, c[0x4][0x8] ;  /* 0x01000100ff0477ac */ /* 0x000f220008000a00 */
[----:B--2---:R-:W-:Y:S02]  /*5d20*/  MOV R4, UR8 ;  /* 0x0000000800047c02 */ /* 0x004fe40008000f00 */
[----:B------:R-:W-:Y:S01]  /*5d30*/  MOV R5, UR9 ;  /* 0x0000000900057c02 */ /* 0x000fe20008000f00 */
[----:B---3--:R-:W-:Y:S01]  /*5d40*/  IMAD.U32 R6, RZ, RZ, UR6 ;  /* 0x00000006ff067e24 */ /* 0x008fe2000f8e00ff */
[----:B------:R-:W-:Y:S01]  /*5d50*/  MOV R7, UR7 ;  /* 0x0000000700077c02 */ /* 0x000fe20008000f00 */
[----:B----4-:R-:W-:Y:S01]  /*5d60*/  IMAD.U32 R10, RZ, RZ, UR4 ;  /* 0x00000004ff0a7e24 */ /* 0x010fe2000f8e00ff */
[----:B------:R-:W-:-:S02]  /*5d70*/  MOV R11, UR5 ;  /* 0x00000005000b7c02 */ /* 0x000fc40008000f00 */
[----:B------:R-:W-:-:S07]  /*5d80*/  LEPC R20, `(.L_x_108) ;  /* 0x000000001014794e */ /* 0x000fce0000000000 */
[----:B-1----:R-:W-:Y:S05]  /*5d90*/  CALL.ABS.NOINC R2 ;  /* 0x0000000002007343 */ /* 0x002fea0003c00000 */
.L_x_108:
[----:B------:R-:W1:Y:S01]  /*5da0*/  LDC.64 R2, c[0x0][0x890] ;  /* 0x00022400ff027b82 */ /* 0x000e620000000a00 */
[----:B------:R-:W-:-:S06]  /*5db0*/  ULOP3.LUT UR4, UR41, 0x1, URZ, 0x3c, !UPT ;  /* 0x0000000129047892 */ /* 0x000fcc000f8e3cff */
[----:B------:R-:W-:Y:S01]  /*5dc0*/  IMAD.U32 R144, RZ, RZ, UR4 ;  /* 0x00000004ff907e24 */ /* 0x000fe2000f8e00ff */
[----:B-1----:R-:W-:-:S04]  /*5dd0*/  ISETP.NE.U32.AND P3, PT, R2, RZ, PT ;  /* 0x000000ff0200720c */ /* 0x002fc80003f65070 */
[----:B------:R-:W-:-:S13]  /*5de0*/  ISETP.NE.AND.EX P3, PT, R3, RZ, PT, P3 ;  /* 0x000000ff0300720c */ /* 0x000fda0003f65330 */
[----:B------:R-:W-:Y:S05]  /*5df0*/  @!P3 BRA `(.L_x_110) ;  /* 0x000000000034b947 */ /* 0x000fea0003800000 */
[----:B------:R-:W1:Y:S02]  /*5e00*/  LDCU.64 UR4, c[0x0][0x888] ;  /* 0x00011100ff0477ac */ /* 0x000e640008000a00 */
[----:B-1----:R-:W-:-:S04]  /*5e10*/  UISETP.NE.U32.AND UP0, UPT, UR4, URZ, UPT ;  /* 0x000000ff0400728c */ /* 0x002fc8000bf05070 */
[----:B------:R-:W-:-:S09]  /*5e20*/  UISETP.NE.AND.EX UP0, UPT, UR5, URZ, UPT, UP0 ;  /* 0x000000ff0500728c */ /* 0x000fd2000bf05300 */
[----:B------:R-:W-:Y:S05]  /*5e30*/  BRA.U !UP0, `(.L_x_111) ;  /* 0x0000000108187547 */ /* 0x000fea000b800000 */
[----:B------:R-:W1:Y:S01]  /*5e40*/  LDC.64 R4, c[0x0][0x888] ;  /* 0x00022200ff047b82 */ /* 0x000e620000000a00 */
[----:B------:R-:W-:-:S04]  /*5e50*/  IMAD R0, R2, UR36, RZ ;  /* 0x0000002402007c24 */ /* 0x000fc8000f8e02ff */
[----:B-1----:R-:W-:-:S05]  /*5e60*/  IMAD.WIDE R4, R0, 0x4, R4 ;  /* 0x0000000400047825 */ /* 0x002fca00078e0204 */
[----:B-----5:R1:W5:Y:S01]  /*5e70*/  LDG.E R90, desc[UR38][R4.64] ;  /* 0x00000026045a7981 */ /* 0x020362000c1e1900 */
[----:B------:R-:W-:Y:S01]  /*5e80*/  MOV R132, 0x1 ;  /* 0x0000000100847802 */ /* 0x000fe20000000f00 */
[----:B------:R-:W-:Y:S06]  /*5e90*/  BRA `(.L_x_110) ;  /* 0x00000000000c7947 */ /* 0x000fec0003800000 */
.L_x_111:
[----:B------:R-:W1:Y:S01]  /*5ea0*/  LDCU UR4, c[0x0][0x880] ;  /* 0x00011000ff0477ac */ /* 0x000e620008000800 */
[----:B------:R-:W-:Y:S01]  /*5eb0*/  HFMA2 R132, -RZ, RZ, 0, 5.9604644775390625e-08 ;  /* 0x00000001ff847431 */ /* 0x000fe200000001ff */
[----:B-1---5:R-:W-:Y:S02]  /*5ec0*/  MOV R90, UR4 ;  /* 0x00000004005a7c02 */ /* 0x022fe40008000f00 */
.L_x_110:
[----:B-1----:R-:W1:Y:S02]  /*5ed0*/  LDC.64 R4, c[0x0][0x8b0] ;  /* 0x00022c00ff047b82 */ /* 0x002e640000000a00 */
        /* <DEDUP_REMOVED lines=11> */
[----:B------:R-:W-:Y:S05]  /*5f90*/  BRA `(.L_x_112) ;  /* 0x0000000000087947 */ /* 0x000fea0003800000 */
.L_x_113:
[----:B------:R-:W1:Y:S02]  /*5fa0*/  LDCU UR4, c[0x0][0x8a0] ;  /* 0x00011400ff0477ac */ /* 0x000e640008000800 */
[----:B-1---5:R-:W-:Y:S02]  /*5fb0*/  MOV R70, UR4 ;  /* 0x0000000400467c02 */ /* 0x022fe40008000f00 */
.L_x_112:
[----:B------:R-:W-:Y:S01]  /*5fc0*/  UISETP.NE.AND UP0, UPT, UR43, URZ, UPT ;  /* 0x000000ff2b00728c */ /* 0x000fe2000bf05270 */
[----:B------:R-:W-:Y:S01]  /*5fd0*/  PLOP3.LUT P0, PT, PT, PT, PT, 0x8, 0x80 ;  /* 0x000000000080781c */ /* 0x000fe20003f0e170 */
[----:B------:R-:W-:-:S03]  /*5fe0*/  IMAD.U32 R0, RZ, RZ, UR40 ;  /* 0x00000028ff007e24 */ /* 0x000fc6000f8e00ff */
[----:B------:R-:W-:-:S04]  /*5ff0*/  P2R R162, PR, RZ, 0x1 ;  /* 0x00000001ffa27803 */ /* 0x000fc80000000000 */
[----:B------:R-:W-:Y:S05]  /*6000*/  BRA.U !UP0, `(.L_x_114) ;  /* 0x00000001083c7547 */ /* 0x000fea000b800000 */
[----:B------:R-:W-:-:S04]  /*6010*/  ISETP.NE.U32.AND P0, PT, R2, RZ, PT ;  /* 0x000000ff0200720c */ /* 0x000fc80003f05070 */
[----:B------:R-:W-:-:S13]  /*6020*/  ISETP.NE.AND.EX P0, PT, R3, RZ, PT, P0 ;  /* 0x000000ff0300720c */ /* 0x000fda0003f05300 */
[----:B-----5:R-:W-:-:S04]  /*6030*/  @!P0 FSETP.EQ.AND P1, PT, R90, RZ, PT ;  /* 0x000000ff5a00820b */ /* 0x020fc80003f22000 */
[----:B------:R-:W-:Y:S01]  /*6040*/  P2R R162, PR, RZ, 0x2 ;  /* 0x00000002ffa27803 */ /* 0x000fe20000000000 */
[----:B------:R-:W-:Y:S08]  /*6050*/  @!P0 BRA `(.L_x_114) ;  /* 0x0000000000288947 */ /* 0x000ff00003800000 */
[----:B------:R-:W2:Y:S01]  /*6060*/  LDCU.64 UR4, c[0x0][0x888] ;  /* 0x00011100ff0477ac */ /* 0x000ea20008000a00 */
[----:B------:R-:W-:Y:S02]  /*6070*/  LOP3.LUT P1, RZ, R132, 0xff, RZ, 0xc0, !PT ;  /* 0x000000ff84ff7812 */ /* 0x000fe4000782c0ff */
[----:B------:R-:W-:-:S04]  /*6080*/  FSETP.NEU.AND P0, PT, R90, RZ, PT ;  /* 0x000000ff5a00720b */ /* 0x000fc80003f0d000 */
[----:B------:R-:W-:Y:S02]  /*6090*/  SEL R2, RZ, 0xffffffff, P0 ;  /* 0xffffffffff027807 */ /* 0x000fe40000000000 */
[----:B--2---:R-:W-:-:S04]  /*60a0*/  ISETP.NE.U32.AND P2, PT, RZ, UR4, PT ;  /* 0x00000004ff007c0c */ /* 0x004fc8000bf45070 */
[----:B------:R-:W-:-:S04]  /*60b0*/  ISETP.NE.AND.EX P2, PT, RZ, UR5, PT, P2 ;  /* 0x00000005ff007c0c */ /* 0x000fc8000bf45320 */
[----:B------:R-:W-:-:S04]  /*60c0*/  @!P1 SEL R2, RZ, 0xffffffff, P2 ;  /* 0xffffffffff029807 */ /* 0x000fc80001000000 */
[----:B------:R-:W-:-:S04]  /*60d0*/  LOP3.LUT R2, R2, 0x1, RZ, 0xc0, !PT ;  /* 0x0000000102027812 */ /* 0x000fc800078ec0ff */
[----:B------:R-:W-:-:S04]  /*60e0*/  ISETP.EQ.U32.AND P0, PT, R2, 0x1, PT ;  /* 0x000000010200780c */ /* 0x000fc80003f02070 */
[----:B------:R-:W-:-:S09]  /*60f0*/  P2R R162, PR, RZ, 0x1 ;  /* 0x00000001ffa27803 */ /* 0x000fd20000000000 */
.L_x_114:
[----:B------:R-:W-:Y:S01]  /*6100*/  ISETP.NE.AND P4, PT, R162, RZ, PT ;  /* 0x000000ffa200720c */ /* 0x000fe20003f85270 */
[----:B------:R-:W2:Y:S01]  /*6110*/  LDCU.64 UR4, c[0x0][0x888] ;  /* 0x00011100ff0477ac */ /* 0x000ea20008000a00 */
[----:B------:R-:W-:Y:S01]  /*6120*/  IMAD.MOV.U32 R143, RZ, RZ, 0x1 ;  /* 0x00000001ff8f7424 */ /* 0x000fe200078e00ff */
[----:B------:R-:W-:Y:S01]  /*6130*/  CS2R R130, SRZ ;  /* 0x0000000000827805 */ /* 0x000fe2000001ff00 */
[----:B------:R-:W-:Y:S01]  /*6140*/  IMAD.SHL.U32 R137, R23, 0x40, RZ ;  /* 0x0000004017897824 */ /* 0x000fe200078e00ff */
[----:B------:R-:W-:Y:S01]  /*6150*/  CS2R R128, SRZ ;  /* 0x0000000000807805 */ /* 0x000fe2000001ff00 */
[----:B------:R-:W-:Y:S01]  /*6160*/  IMAD.SHL.U32 R136, R22, 0x80, RZ ;  /* 0x0000008016887824 */ /* 0x000fe200078e00ff */
[----:B------:R-:W-:Y:S01]  /*6170*/  CS2R R126, SRZ ;  /* 0x00000000007e7805 */ /* 0x000fe2000001ff00 */
[----:B------:R-:W-:Y:S01]  /*6180*/  IMAD R66, R68, 0x40, R69 ;  /* 0x0000004044427824 */ /* 0x000fe200078e0245 */
[----:B------:R-:W-:Y:S01]  /*6190*/  CS2R R124, SRZ ;  /* 0x00000000007c7805 */ /* 0x000fe2000001ff00 */
[----:B------:R-:W-:Y:S01]  /*61a0*/  IMAD.MOV.U32 R67, RZ, RZ, RZ ;  /* 0x000000ffff437224 */ /* 0x000fe200078e00ff */
[----:B------:R-:W-:Y:S01]  /*61b0*/  CS2R R122, SRZ ;  /* 0x00000000007a7805 */ /* 0x000fe2000001ff00 */
[----:B------:R-:W-:Y:S01]  /*61c0*/  IMAD.U32 R142, RZ, RZ, UR37 ;  /* 0x00000025ff8e7e24 */ /* 0x000fe2000f8e00ff */
[----:B------:R-:W-:Y:S01]  /*61d0*/  CS2R R120, SRZ ;  /* 0x0000000000787805 */ /* 0x000fe2000001ff00 */
[--C-:B------:R-:W-:Y:S01]  /*61e0*/  @!P4 IMAD R2, R0, 0x8, R16.reuse ;  /* 0x000000080002c824 */ /* 0x100fe200078e0210 */
[----:B------:R-:W-:Y:S01]  /*61f0*/  @!P4 SHF.L.U32 R0, R144, 0x1f, RZ ;  /* 0x0000001f9000c819 */ /* 0x000fe200000006ff */
[----:B------:R-:W-:Y:S01]  /*6200*/  IMAD R16, R68, 0x8, R16 ;  /* 0x0000000844107824 */ /* 0x000fe200078e0210 */
[----:B------:R-:W-:Y:S01]  /*6210*/  CS2R R118, SRZ ;  /* 0x0000000000767805 */ /* 0x000fe2000001ff00 */
[----:B------:R-:W-:Y:S01]  /*6220*/  IMAD.U32 R141, RZ, RZ, UR40 ;  /* 0x00000028ff8d7e24 */ /* 0x000fe2000f8e00ff */
[----:B------:R3:W4:Y:S01]  /*6230*/  @!P4 SYNCS.PHASECHK.TRANS64.TRYWAIT P1, [R2+URZ+0xa0], R0 ;  /* 0x0000a0000200c5a7 */ /* 0x00072200080211ff */
[----:B--2---:R-:W-:-:S02]  /*6240*/  ISETP.NE.U32.AND P0, PT, RZ, UR4, PT ;  /* 0x00000004ff007c0c */ /* 0x004fc4000bf05070 */
[----:B------:R-:W-:Y:S02]  /*6250*/  CS2R R116, SRZ ;  /* 0x0000000000747805 */ /* 0x000fe4000001ff00 */
[----:B------:R-:W-:Y:S02]  /*6260*/  ISETP.NE.AND.EX P0, PT, RZ, UR5, PT, P0 ;  /* 0x00000005ff007c0c */ /* 0x000fe4000bf05300 */
[----:B---3--:R-:W-:Y:S02]  /*6270*/  SHF.L.U32 R0, R150, 0x1f, RZ ;  /* 0x0000001f96007819 */ /* 0x008fe400000006ff */
[----:B------:R-:W-:Y:S02]  /*6280*/  SEL R2, RZ, 0xffffffff, P0 ;  /* 0xffffffffff027807 */ /* 0x000fe40000000000 */
[----:B------:R-:W2:Y:S01]  /*6290*/  SYNCS.PHASECHK.TRANS64.TRYWAIT P2, [R16+URZ+0x100], R0 ;  /* 0x00010000100075a7 */ /* 0x000ea200080411ff */
[----:B------:R-:W-:Y:S02]  /*62a0*/  LOP3.LUT P0, R135, R132, 0xff, RZ, 0xc0, !PT ;  /* 0x000000ff84877812 */ /* 0x000fe4000780c0ff */
[----:B----4-:R-:W-:-:S02]  /*62b0*/  @!P4 SEL R143, RZ, 0x1, !P1 ;  /* 0x00000001ff8fc807 */ /* 0x010fc40004800000 */
[----:B--2---:R-:W-:Y:S02]  /*62c0*/  P2R R161, PR, RZ, 0x4 ;  /* 0x00000004ffa17803 */ /* 0x004fe40000000000 */
[----:B-----5:R-:W-:-:S04]  /*62d0*/  FSETP.NEU.AND P2, PT, R90, RZ, PT ;  /* 0x000000ff5a00720b */ /* 0x020fc80003f4d000 */
[----:B------:R-:W-:-:S04]  /*62e0*/  SEL R0, RZ, 0xffffffff, P2 ;  /* 0xffffffffff007807 */ /* 0x000fc80001000000 */
[----:B------:R-:W-:Y:S02]  /*62f0*/  @P3 SEL R0, R2, R0, !P0 ;  /* 0x0000000002003207 */ /* 0x000fe40004000000 */
[----:B------:R-:W-:Y:S02]  /*6300*/  PLOP3.LUT P0, PT, PT, PT, PT, 0x80, 0x8 ;  /* 0x000000000008781c */ /* 0x000fe40003f0f070 */
[----:B------:R-:W-:-:S04]  /*6310*/  LOP3.LUT R0, R0, 0x1, RZ, 0xc0, !PT ;  /* 0x0000000100007812 */ /* 0x000fc800078ec0ff */
[----:B------:R-:W-:-:S04]  /*6320*/  ISETP.NE.U32.AND P2, PT, R0, 0x1, PT ;  /* 0x000000010000780c */ /* 0x000fc80003f45070 */
[----:B------:R-:W-:Y:S02]  /*6330*/  P2R R157, PR, RZ, 0x4 ;  /* 0x00000004ff9d7803 */ /* 0x000fe40000000000 */
[----:B------:R-:W-:-:S04]  /*6340*/  PLOP3.LUT P2, PT, PT, PT, PT, 0x8, 0x80 ;  /* 0x000000000080781c */ /* 0x000fc80003f4e170 */
[----:B------:R-:W-:-:S09]  /*6350*/  P2R R160, PR, RZ, 0x4 ;  /* 0x00000004ffa07803 */ /* 0x000fd20000000000 */
.L_x_227:
[----:B------:R-:W-:Y:S01]  /*6360*/  ISETP.NE.AND P1, PT, R162, RZ, PT ;  /* 0x000000ffa200720c */ /* 0x000fe20003f25270 */
[----:B------:R-:W-:Y:S05]  /*6370*/  YIELD ;  /* 0x0000000000007946 */ /* 0x000fea0003800000 */
[----:B------:R-:W-:Y:S01]  /*6380*/  P2R R159, PR, RZ, 0x1 ;  /* 0x00000001ff9f7803 */ /* 0x000fe20000000000 */
[----:B------:R-:W-:Y:S06]  /*6390*/  BSSY B1, `(.L_x_115) ;  /* 0x000001d000017945 */ /* 0x000fec0003800000 */
[----:B------:R-:W-:Y:S05]  /*63a0*/  @P1 BRA `(.L_x_116) ;  /* 0x00000000006c1947 */ /* 0x000fea0003800000 */
[----:B------:R-:W-:Y:S01]  /*63b0*/  ISETP.NE.AND P1, PT, R157, RZ, PT ;  /* 0x000000ff9d00720c */ /* 0x000fe20003f25270 */
[----:B------:R-:W-:Y:S01]  /*63c0*/  BSSY B0, `(.L_x_117) ;  /* 0x000000e000007945 */ /* 0x000fe20003800000 */
[----:B------:R-:W-:Y:S11]  /*63d0*/  ISETP.NE.AND P0, PT, R143, RZ, PT ;  /* 0x000000ff8f00720c */ /* 0x000ff60003f05270 */
[----:B------:R-:W-:Y:S05]  /*63e0*/  @P1 LEA R6, R141, R152, 0xd ;  /* 0x000000988d061211 */ /* 0x000fea00078e68ff */
[--C-:B-1----:R-:W-:Y:S02]  /*63f0*/  @P1 IMAD R5, R154, -0x10, R6.reuse ;  /* 0xfffffff09a051824 */ /* 0x102fe400078e0206 */
[----:B------:R-:W-:Y:S03]  /*6400*/  @P1 IMAD R4, R153, -0x10, R6 ;  /* 0xfffffff099041824 */ /* 0x000fe600078e0206 */
[----:B------:R-:W-:Y:S01]  /*6410*/  @P1 LEA R3, R151, R5, 0x4 ;  /* 0x0000000597031211 */ /* 0x000fe200078e20ff */
[----:B------:R-:W-:Y:S06]  /*6420*/  @P0 BRA `(.L_x_118) ;  /* 0x00000000001c0947 */ /* 0x000fec0003800000 */
[----:B------:R-:W1:Y:S01]  /*6430*/  S2UR UR4, SR_CgaCtaId ;  /* 0x00000000000479c3 */ /* 0x000e620000008800 */
[----:B------:R-:W-:Y:S01]  /*6440*/  UMOV UR5, 0x400 ;  /* 0x0000040000057882 */ /* 0x000fe20000000000 */
[----:B------:R-:W-:Y:S01]  /*6450*/  SHF.L.U32 R0, R144, 0x1f, RZ ;  /* 0x0000001f90007819 */ /* 0x000fe200000006ff */
[----:B-1----:R-:W-:Y:S06]  /*6460*/  ULEA UR4, UR4, UR5, 0x18 ;  /* 0x0000000504047291 */ /* 0x002fec000f8ec0ff */
[----:B------:R-:W-:Y:S04]  /*6470*/  LEA R2, R141, UR4, 0x3 ;  /* 0x000000048d027c11 */ /* 0x000fe8000f8e18ff */
[----:B------:R-:W1:Y:S02]  /*6480*/  SYNCS.PHASECHK.TRANS64.TRYWAIT P0, [R2+URZ+0xa0], R0 ;  /* 0x0000a000020075a7 */ /* 0x000e6400080011ff */
[----:B-1----:R-:W-:Y:S05]  /*6490*/  @!P0 BRA `(.L_x_119) ;  /* 0x0000005000108947 */ /* 0x002fea0003800000 */
.L_x_118:
[----:B------:R-:W-:Y:S05]  /*64a0*/  BSYNC B0 ;  /* 0x0000000000007941 */ /* 0x000fea0003800000 */
.L_x_117:
[----:B------:R-:W-:Y:S01]  /*64b0*/  ISETP.NE.AND P0, PT, R157, RZ, PT ;  /* 0x000000ff9d00720c */ /* 0x000fe20003f05270 */
[----:B------:R-:W-:Y:S11]  /*64c0*/  VIADD R141, R141, 0x1 ;  /* 0x000000018d8d7836 */ /* 0x000ff60000000000 */
[----:B------:R-:W-:Y:S01]  /*64d0*/  @!UPT UIADD3 URZ, UPT, UPT, URZ, URZ, URZ ;  /* 0x000000fffffff290 */ /* 0x000fe2000fffe0ff */
[----:B------:R2:W3:Y:S04]  /*64e0*/  @P0 LDS.128 R116, [R6] ;  /* 0x0000000006740984 */ /* 0x0004e80000000c00 */
[----:B------:R2:W4:Y:S04]  /*64f0*/  @P0 LDS.128 R124, [R4+0x20] ;  /* 0x00002000047c0984 */ /* 0x0005280000000c00 */
[----:B------:R2:W2:Y:S04]  /*6500*/  @P0 LDS.128 R120, [R5+0x10] ;  /* 0x0000100005780984 */ /* 0x0004a80000000c00 */
[----:B------:R2:W2:Y:S01]  /*6510*/  @P0 LDS.128 R128, [R3+0x10] ;  /* 0x0000100003800984 */ /* 0x0004a20000000c00 */
[C---:B------:R-:W-:Y:S04]  /*6520*/  ISETP.NE.AND P0, PT, R141.reuse, 0x3, PT ;  /* 0x000000038d00780c */ /* 0x040fe80003f05270 */
[----:B-1----:R-:W-:Y:S02]  /*6530*/  SEL R0, RZ, 0x1, P0 ;  /* 0x00000001ff007807 */ /* 0x002fe40000000000 */
[----:B------:R-:W-:Y:S02]  /*6540*/  SEL R141, R141, RZ, P0 ;  /* 0x000000ff8d8d7207 */ /* 0x000fe40000000000 */
[----:B------:R-:W-:Y:S02]  /*6550*/  LOP3.LUT R144, R144, R0, RZ, 0x3c, !PT ;  /* 0x0000000090907212 */ /* 0x000fe400078e3cff */
.L_x_116:
[----:B------:R-:W-:Y:S05]  /*6560*/  BSYNC B1 ;  /* 0x0000000000017941 */ /* 0x000fea0003800000 */
.L_x_115:
[----:B------:R-:W-:Y:S01]  /*6570*/  ISETP.NE.AND P1, PT, R161, RZ, PT ;  /* 0x000000ffa100720c */ /* 0x000fe20003f25270 */
[----:B------:R-:W5:Y:S01]  /*6580*/  S2UR UR4, SR_CgaCtaId ;  /* 0x00000000000479c3 */ /* 0x000f620000008800 */
[----:B------:R-:W-:Y:S01]  /*6590*/  ISETP.NE.AND P0, PT, R160, RZ, PT ;  /* 0x000000ffa000720c */ /* 0x000fe20003f05270 */
[----:B------:R-:W-:Y:S01]  /*65a0*/  IMAD.IADD R2, R66, 0x1, R67 ;  /* 0x0000000142027824 */ /* 0x000fe200078e0243 */
[----:B------:R-:W-:Y:S01]  /*65b0*/  MOV R133, 0x400 ;  /* 0x0000040000857802 */ /* 0x000fe20000000f00 */
[----:B------:R-:W-:Y:S01]  /*65c0*/  BSSY B0, `(.L_x_120) ;  /* 0x000000a000007945 */ /* 0x000fe20003800000 */
[----:B------:R-:W-:Y:S02]  /*65d0*/  PLOP3.LUT P0, PT, P0, P1, PT, 0xf8, 0x8f ;  /* 0x00000000008f781c */ /* 0x000fe40000703f70 */
[----:B--2---:R-:W-:Y:S01]  /*65e0*/  SHF.R.U32.HI R3, RZ, 0x15, R2 ;  /* 0x00000015ff037819 */ /* 0x004fe20000011602 */
[----:B-----5:R-:W-:Y:S05]  /*65f0*/  IMAD.U32 R134, RZ, RZ, UR4 ;  /* 0x00000004ff867e24 */ /* 0x020fea000f8e00ff */
[----:B------:R-:W-:Y:S05]  /*6600*/  LEA R133, R134, R133, 0x18 ;  /* 0x0000008586857211 */ /* 0x000fea00078ec0ff */
[----:B------:R-:W-:Y:S01]  /*6610*/  IMAD R88, R68, 0x8, R133 ;  /* 0x0000000844587824 */ /* 0x000fe200078e0285 */
[----:B------:R-:W-:Y:S06]  /*6620*/  @P0 BRA `(.L_x_121) ;  /* 0x00000000000c0947 */ /* 0x000fec0003800000 */
[----:B------:R-:W-:Y:S04]  /*6630*/  SHF.L.U32 R0, R150, 0x1f, RZ ;  /* 0x0000001f96007819 */ /* 0x000fe800000006ff */
[----:B------:R-:W2:Y:S02]  /*6640*/  SYNCS.PHASECHK.TRANS64.TRYWAIT P0, [R88+URZ+0x100], R0 ;  /* 0x00010000580075a7 */ /* 0x000ea400080011ff */
[----:B--2---:R-:W-:Y:S05]  /*6650*/  @!P0 BRA `(.L_x_122) ;  /* 0x0000004c00b48947 */ /* 0x004fea0003800000 */
.L_x_121:
[----:B------:R-:W-:Y:S05]  /*6660*/  BSYNC B0 ;  /* 0x0000000000007941 */ /* 0x000fea0003800000 */
.L_x_120:
[----:B------:R-:W-:Y:S11]  /*6670*/  LOP3.LUT P0, RZ, R3, 0x3, R156, 0x48, !PT ;  /* 0x0000000303ff7812 */ /* 0x000ff6000780489c */
[----:B------:R-:W-:Y:S02]  /*6680*/  @!UPT UIADD3 URZ, UPT, UPT, URZ, URZ, URZ ;  /* 0x000000fffffff290 */ /* 0x000fe4000fffe0ff */
[----:B------:R-:W-:Y:S05]  /*6690*/  @!P0 BRA `(.L_x_123) ;  /* 0x0000000000408947 */ /* 0x000fea0003800000 */
[----:B------:R-:W1:Y:S01]  /*66a0*/  LDCU.64 UR8, c[0x4][0x70] ;  /* 0x01000e00ff0877ac */ /* 0x000e620008000a00 */
[----:B------:R-:W-:Y:S01]  /*66b0*/  MOV R15, 0x0 ;  /* 0x00000000000f7802 */ /* 0x000fe20000000f00 */
[----:B------:R-:W-:Y:S02]  /*66c0*/  HFMA2 R12, -RZ, RZ, 0, 5.9604644775390625e-08 ;  /* 0x00000001ff0c7431 */ /* 0x000fe400000001ff */
[----:B------:R-:W-:Y:S02]  /*66d0*/  IMAD.MOV.U32 R8, RZ, RZ, 0x192 ;  /* 0x00000192ff087424 */ /* 0x000fe400078e00ff */
[----:B------:R-:W-:Y:S01]  /*66e0*/  IMAD.MOV.U32 R13, RZ, RZ, RZ ;  /* 0x000000ffff0d7224 */ /* 0x000fe200078e00ff */
[----:B------:R-:W5:Y:S01]  /*66f0*/  LDCU.64 UR6, c[0x4][0x78] ;  /* 0x01000f00ff0677ac */ /* 0x000f620008000a00 */
[----:B------:R-:W2:Y:S01]  /*6700*/  LDC.64 R14, c[0x4][R15] ;  /* 0x010000000f0e7b82 */ /* 0x000ea20000000a00 */
[----:B------:R-:W3:Y:S01]  /*6710*/  LDCU.64 UR4, c[0x4][0x10] ;  /* 0x01000200ff0477ac */ /* 0x000ee20008000a00 */
[----:B-1----:R-:W-:Y:S01]  /*6720*/  MOV R5, UR9 ;  /* 0x0000000900057c02 */ /* 0x002fe20008000f00 */
[----:B------:R-:W-:Y:S01]  /*6730*/  IMAD.U32 R4, RZ, RZ, UR8 ;  /* 0x00000008ff047e24 */ /* 0x000fe2000f8e00ff */
[----:B-----5:R-:W-:Y:S01]  /*6740*/  MOV R7, UR7 ;  /* 0x0000000700077c02 */ /* 0x020fe20008000f00 */
[----:B------:R-:W-:Y:S01]  /*6750*/  IMAD.U32 R6, RZ, RZ, UR6 ;  /* 0x00000006ff067e24 */ /* 0x000fe2000f8e00ff */
[----:B---3--:R-:W-:Y:S01]  /*6760*/  MOV R11, UR5 ;  /* 0x00000005000b7c02 */ /* 0x008fe20008000f00 */
[----:B------:R-:W-:Y:S02]  /*6770*/  IMAD.U32 R10, RZ, RZ, UR4 ;  /* 0x00000004ff0a7e24 */ /* 0x000fe4000f8e00ff */
[----:B------:R-:W-:Y:S07]  /*6780*/  LEPC R20, `(.L_x_123) ;  /* 0x000000001014794e */ /* 0x000fee0000000000 */
[----:B--2-4-:R-:W-:Y:S05]  /*6790*/  CALL.ABS.NOINC R14 ;  /* 0x000000000e007343 */ /* 0x014fea0003c00000 */
.L_x_123:
[----:B------:R-:W-:Y:S05]  /*67a0*/  WARPSYNC.ALL ;  /* 0x0000000000007948 */ /* 0x000fea0003800000 */
[----:B------:R-:W-:Y:S01]  /*67b0*/  R2UR UR4, R2 ;  /* 0x00000000020472ca */ /* 0x000fe200000e0000 */
[----:B------:R-:W-:Y:S01]  /*67c0*/  HFMA2 R53, -RZ, RZ, 3.7421875, 0 ;  /* 0x437c0000ff357431 */ /* 0x000fe200000001ff */
[C---:B---3--:R-:W-:Y:S01]  /*67d0*/  SHF.L.U32 R36, R116.reuse, 0x10, RZ ;  /* 0x0000001074247819 */ /* 0x048fe200000006ff */
[----:B------:R-:W-:Y:S01]  /*67e0*/  BSSY.RECONVERGENT B1, `(.L_x_124) ;  /* 0x0000179000017945 */ /* 0x000fe20003800200 */
[----:B------:R-:W-:Y:S02]  /*67f0*/  LOP3.LUT R37, R116, 0xffff0000, RZ, 0xc0, !PT ;  /* 0xffff000074257812 */ /* 0x000fe400078ec0ff */
[C---:B------:R-:W-:Y:S02]  /*6800*/  SHF.L.U32 R38, R117.reuse, 0x10, RZ ;  /* 0x0000001075267819 */ /* 0x040fe400000006ff */
[----:B------:R-:W-:Y:S02]  /*6810*/  MOV R85, 0x3bbb989d ;  /* 0x3bbb989d00557802 */ /* 0x000fe40000000f00 */
[----:B------:R-:W-:Y:S03]  /*6820*/  ISETP.NE.AND P6, PT, R160, RZ, PT ;  /* 0x000000ffa000720c */ /* 0x000fe60003fc5270 */
[----:B-1----:R-:W1:Y:S10]  /*6830*/  LDTM.x32 R4, tmem[UR4] ;  /* 0x00000004000479ee */ /* 0x002e7400082c0000 */
[----:B------:R-:W-:Y:S01]  /*6840*/  @P6 NOP ;  /* 0x0000000000006918 */ /* 0x000fe20000000000 */
[----:B--2---:R-:W-:Y:S04]  /*6850*/  @P6 IADD3 R88, PT, PT, R88, 0x120, RZ ;  /* 0x0000012058586810 */ /* 0x004fe80007ffe0ff */
[----:B------:R-:W-:Y:S04]  /*6860*/  @P6 LOP3.LUT R88, R88, 0xfefffff8, RZ, 0xc0, !PT ;  /* 0xfefffff858586812 */ /* 0x000fe800078ec0ff */
[----:B-1----:R1:W-:Y:S01]  /*6870*/  @P6 SYNCS.ARRIVE.TRANS64.RED.A1T0 RZ, [R88+URZ], RZ ;  /* 0x000000ff58ff69a7 */ /* 0x0023e200081004ff */
[C---:B------:R-:W-:Y:S01]  /*6880*/  FMUL R0, R70.reuse, R4 ;  /* 0x0000000446007220 */ /* 0x040fe20000400000 */
        /* <DEDUP_REMOVED lines=18> */
[----:B------:R-:W-:Y:S01]  /*69b0*/  LOP3.LUT R32, R117, 0xffff0000, RZ, 0xc0, !PT ;  /* 0xffff000075207812 */ /* 0x000fe200078ec0ff */
[C---:B------:R-:W-:Y:S01]  /*69c0*/  FMUL R7, R70.reuse, R7 ;  /* 0x0000000746077220 */ /* 0x040fe20000400000 */
[C---:B------:R-:W-:Y:S01]  /*69d0*/  FMUL R18, R70.reuse, R22 ;  /* 0x0000001646127220 */ /* 0x040fe20000400000 */
[C---:B------:R-:W-:Y:S01]  /*69e0*/  FMUL R29, R70.reuse, R33 ;  /* 0x00000021461d7220 */ /* 0x040fe20000400000 */
[----:B------:R-:W-:Y:S01]  /*69f0*/  FMUL R22, R70, R26 ;  /* 0x0000001a46167220 */ /* 0x000fe20000400000 */
[----:B------:R-:W-:Y:S01]  /*6a00*/  FFMA R0, R90, R36, R0 ;  /* 0x000000245a007223 */ /* 0x000fe20000000000 */
[----:B------:R-:W-:Y:S01]  /*6a10*/  SHF.L.U32 R33, R118, 0x10, RZ ;  /* 0x0000001076217819 */ /* 0x000fe200000006ff */
[----:B------:R-:W-:Y:S01]  /*6a20*/  FMUL R26, R70, R30 ;  /* 0x0000001e461a7220 */ /* 0x000fe20000400000 */
[----:B------:R-:W-:Y:S01]  /*6a30*/  FFMA R2, R90, R37, R2 ;  /* 0x000000255a027223 */ /* 0x000fe20000000002 */
[----:B------:R-:W-:Y:S01]  /*6a40*/  FMUL R30, R70, R34 ;  /* 0x00000022461e7220 */ /* 0x000fe20000400000 */
[----:B------:R-:W-:Y:S01]  /*6a50*/  FFMA R3, R90, R38, R3 ;  /* 0x000000265a037223 */ /* 0x000fe20000000003 */
[----:B------:R-:W-:Y:S01]  /*6a60*/  LOP3.LUT R34, R118, 0xffff0000, RZ, 0xc0, !PT ;  /* 0xffff000076227812 */ /* 0x000fe200078ec0ff */
[C---:B------:R-:W-:Y:S01]  /*6a70*/  FFMA R7, R90.reuse, R32, R7 ;  /* 0x000000205a077223 */ /* 0x040fe20000000007 */
[C---:B------:R-:W-:Y:S01]  /*6a80*/  SHF.L.U32 R32, R119.reuse, 0x10, RZ ;  /* 0x0000001077207819 */ /* 0x040fe200000006ff */
[----:B------:R-:W-:Y:S01]  /*6a90*/  FFMA R4, R90, R33, R4 ;  /* 0x000000215a047223 */ /* 0x000fe20000000004 */
[----:B------:R-:W-:Y:S01]  /*6aa0*/  LOP3.LUT R36, R119, 0xffff0000, RZ, 0xc0, !PT ;  /* 0xffff000077247812 */ /* 0x000fe200078ec0ff */
[----:B------:R-:W-:Y:S01]  /*6ab0*/  FMUL R11, R70, R11 ;  /* 0x0000000b460b7220 */ /* 0x000fe20000400000 */
[----:B------:R-:W-:Y:S01]  /*6ac0*/  SHF.L.U32 R33, R120, 0x10, RZ ;  /* 0x0000001078217819 */ /* 0x000fe200000006ff */
[C---:B------:R-:W-:Y:S01]  /*6ad0*/  FFMA R5, R90.reuse, R34, R5 ;  /* 0x000000225a057223 */ /* 0x040fe20000000005 */
[C---:B------:R-:W-:Y:S01]  /*6ae0*/  FFMA R6, R90.reuse, R32, R6 ;  /* 0x000000205a067223 */ /* 0x040fe20000000006 */
[----:B------:R-:W-:Y:S01]  /*6af0*/  FFMA R11, R90, R36, R11 ;  /* 0x000000245a0b7223 */ /* 0x000fe2000000000b */
[----:B------:R-:W-:Y:S01]  /*6b00*/  LOP3.LUT R32, R120, 0xffff0000, RZ, 0xc0, !PT ;  /* 0xffff000078207812 */ /* 0x000fe200078ec0ff */
[----:B------:R-:W-:Y:S01]  /*6b10*/  FFMA R8, R90, R33, R8 ;  /* 0x000000215a087223 */ /* 0x000fe20000000008 */
[C---:B------:R-:W-:Y:S01]  /*6b20*/  SHF.L.U32 R34, R121.reuse, 0x10, RZ ;  /* 0x0000001079227819 */ /* 0x040fe200000006ff */
[----:B------:R-:W-:Y:S01]  /*6b30*/  FMUL R15, R70, R15 ;  /* 0x0000000f460f7220 */ /* 0x000fe20000400000 */
[----:B------:R-:W-:Y:S01]  /*6b40*/  LOP3.LUT R33, R121, 0xffff0000, RZ, 0xc0, !PT ;  /* 0xffff000079217812 */ /* 0x000fe200078ec0ff */
[----:B------:R-:W-:Y:S01]  /*6b50*/  FFMA R9, R90, R32, R9 ;  /* 0x000000205a097223 */ /* 0x000fe20000000009 */
[----:B------:R-:W-:Y:S01]  /*6b60*/  SHF.L.U32 R36, R122, 0x10, RZ ;  /* 0x000000107a247819 */ /* 0x000fe200000006ff */
[----:B------:R-:W-:Y:S01]  /*6b70*/  FFMA R10, R90, R34, R10 ;  /* 0x000000225a0a7223 */ /* 0x000fe2000000000a */
[----:B------:R-:W-:Y:S01]  /*6b80*/  LOP3.LUT R32, R122, 0xffff0000, RZ, 0xc0, !PT ;  /* 0xffff00007a207812 */ /* 0x000fe200078ec0ff */
[C---:B------:R-:W-:Y:S01]  /*6b90*/  FFMA R15, R90.reuse, R33, R15 ;  /* 0x000000215a0f7223 */ /* 0x040fe2000000000f */
[C---:B------:R-:W-:Y:S01]  /*6ba0*/  SHF.L.U32 R33, R123.reuse, 0x10, RZ ;  /* 0x000000107b217819 */ /* 0x040fe200000006ff */
[C---:B------:R-:W-:Y:S01]  /*6bb0*/  FFMA R12, R90.reuse, R36, R12 ;  /* 0x000000245a0c7223 */ /* 0x040fe2000000000c */
[----:B------:R-:W-:Y:S01]  /*6bc0*/  LOP3.LUT R34, R123, 0xffff0000, RZ, 0xc0, !PT ;  /* 0xffff00007b227812 */ /* 0x000fe200078ec0ff */
[----:B------:R-:W-:Y:S01]  /*6bd0*/  FFMA R13, R90, R32, R13 ;  /* 0x000000205a0d7223 */ /* 0x000fe2000000000d */
[----:B------:R-:W-:Y:S01]  /*6be0*/  FMUL R19, R70, R19 ;  /* 0x0000001346137220 */ /* 0x000fe20000400000 */
[----:B----4-:R-:W-:Y:S01]  /*6bf0*/  SHF.L.U32 R32, R124, 0x10, RZ ;  /* 0x000000107c207819 */ /* 0x010fe200000006ff */
        /* <DEDUP_REMOVED lines=8> */
[----:B------:R-:W-:Y:S01]  /*6c80*/  SHF.L.U32 R34, R126, 0x10, RZ ;  /* 0x000000107e227819 */ /* 0x000fe200000006ff */
[----:B------:R-:W-:Y:S01]  /*6c90*/  FFMA R18, R90, R33, R18 ;  /* 0x000000215a127223 */ /* 0x000fe20000000012 */
[----:B------:R-:W-:Y:S01]  /*6ca0*/  LOP3.LUT R33, R126, 0xffff0000, RZ, 0xc0, !PT ;  /* 0xffff00007e217812 */ /* 0x000fe200078ec0ff */
[C---:B------:R-:W-:Y:S01]  /*6cb0*/  FFMA R23, R90.reuse, R32, R23 ;  /* 0x000000205a177223 */ /* 0x040fe20000000017 */
[C---:B------:R-:W-:Y:S01]  /*6cc0*/  SHF.L.U32 R36, R127.reuse, 0x10, RZ ;  /* 0x000000107f247819 */ /* 0x040fe200000006ff */
[----:B------:R-:W-:Y:S01]  /*6cd0*/  FFMA R20, R90, R34, R20 ;  /* 0x000000225a147223 */ /* 0x000fe20000000014 */
[----:B------:R-:W-:Y:S01]  /*6ce0*/  LOP3.LUT R32, R127, 0xffff0000, RZ, 0xc0, !PT ;  /* 0xffff00007f207812 */ /* 0x000fe200078ec0ff */
[----:B------:R-:W-:Y:S01]  /*6cf0*/  FMUL R27, R70, R27 ;  /* 0x0000001b461b7220 */ /* 0x000fe20000400000 */
[----:B------:R-:W-:Y:S01]  /*6d00*/  FFMA R21, R90, R33, R21 ;  /* 0x000000215a157223 */ /* 0x000fe20000000015 */
        /* <DEDUP_REMOVED lines=17> */
[C---:B------:R-:W-:Y:S02]  /*6e20*/  FFMA R29, R90.reuse, R32, R29 ;  /* 0x000000205a1d7223 */ /* 0x040fe4000000001d */
[C---:B------:R-:W-:Y:S02]  /*6e30*/  FFMA R30, R90.reuse, R34, R30 ;  /* 0x000000225a1e7223 */ /* 0x040fe4000000001e */
[----:B------:R-:W-:Y:S01]  /*6e40*/  FFMA R35, R90, R33, R35 ;  /* 0x000000215a237223 */ /* 0x000fe20000000023 */
[----:B------:R-:W-:Y:S04]  /*6e50*/  FFMA.SAT R32, R0, -R85, 0.5 ;  /* 0x3f00000000207423 */ /* 0x000fe80000002855 */
[----:B------:R-:W-:Y:S04]  /*6e60*/  FFMA.RM R54, R32, R53, 12582913 ;  /* 0x4b40000120367423 */ /* 0x000fe80000004035 */
[----:B------:R-:W-:Y:S04]  /*6e70*/  FADD R32, R54, -12583039 ;  /* 0xcb40007f36207421 */ /* 0x000fe80000000000 */
[C---:B------:R-:W-:Y:S04]  /*6e80*/  FFMA R32, R0.reuse, -1.4426950216293334961, -R32 ;  /* 0xbfb8aa3b00207823 */ /* 0x040fe80000000820 */
[----:B------:R-:W-:Y:S01]  /*6e90*/  FFMA R32, R0, -1.925963033500011079e-08, R32 ;  /* 0xb2a5706000207823 */ /* 0x000fe20000000020 */
[C---:B------:R-:W-:Y:S03]  /*6ea0*/  FFMA.SAT R33, R2.reuse, -R85, 0.5 ;  /* 0x3f00000002217423 */ /* 0x040fe60000002855 */
[----:B------:R-:W2:Y:S01]  /*6eb0*/  MUFU.EX2 R86, R32 ;  /* 0x0000002000567308 */ /* 0x000ea20000000800 */
[----:B------:R-:W-:Y:S04]  /*6ec0*/  FFMA.RM R55, R33, R53, 12582913 ;  /* 0x4b40000121377423 */ /* 0x000fe80000004035 */
[----:B------:R-:W-:Y:S04]  /*6ed0*/  FADD R33, R55, -12583039 ;  /* 0xcb40007f37217421 */ /* 0x000fe80000000000 */
[C---:B------:R-:W-:Y:S04]  /*6ee0*/  FFMA R33, R2.reuse, -1.4426950216293334961, -R33 ;  /* 0xbfb8aa3b02217823 */ /* 0x040fe80000000821 */
[----:B------:R-:W-:Y:S01]  /*6ef0*/  FFMA R33, R2, -1.925963033500011079e-08, R33 ;  /* 0xb2a5706002217823 */ /* 0x000fe20000000021 */
[C---:B------:R-:W-:Y:S03]  /*6f00*/  FFMA.SAT R34, R3.reuse, -R85, 0.5 ;  /* 0x3f00000003227423 */ /* 0x040fe60000002855 */
[----:B------:R-:W1:Y:S01]  /*6f10*/  MUFU.EX2 R87, R33 ;  /* 0x0000002100577308 */ /* 0x000e620000000800 */
[----:B------:R-:W-:Y:S04]  /*6f20*/  FFMA.RM R56, R34, R53, 12582913 ;  /* 0x4b40000122387423 */ /* 0x000fe80000004035 */
[----:B------:R-:W-:Y:S04]  /*6f30*/  FADD R34, R56, -12583039 ;  /* 0xcb40007f38227421 */ /* 0x000fe80000000000 */
[C---:B------:R-:W-:Y:S04]  /*6f40*/  FFMA R34, R3.reuse, -1.4426950216293334961, -R34 ;  /* 0xbfb8aa3b03227823 */ /* 0x040fe80000000822 */
[----:B------:R-:W-:Y:S01]  /*6f50*/  FFMA R34, R3, -1.925963033500011079e-08, R34 ;  /* 0xb2a5706003227823 */ /* 0x000fe20000000022 */
[----:B------:R-:W-:Y:S03]  /*6f60*/  FFMA.SAT R36, R7, -R85, 0.5 ;  /* 0x3f00000007247423 */ /* 0x000fe60000002855 */
[----:B------:R-:W3:Y:S01]  /*6f70*/  MUFU.EX2 R89, R34 ;  /* 0x0000002200597308 */ /* 0x000ee20000000800 */
[----:B------:R-:W-:Y:S04]  /*6f80*/  FFMA.RM R57, R36, R53, 12582913 ;  /* 0x4b40000124397423 */ /* 0x000fe80000004035 */
[----:B------:R-:W-:Y:S04]  /*6f90*/  FADD R36, R57, -12583039 ;  /* 0xcb40007f39247421 */ /* 0x000fe80000000000 */
[C---:B------:R-:W-:Y:S04]  /*6fa0*/  FFMA R36, R7.reuse, -1.4426950216293334961, -R36 ;  /* 0xbfb8aa3b07247823 */ /* 0x040fe80000000824 */
[----:B------:R-:W-:Y:S01]  /*6fb0*/  FFMA R36, R7, -1.925963033500011079e-08, R36 ;  /* 0xb2a5706007247823 */ /* 0x000fe20000000024 */
[----:B------:R-:W-:Y:S03]  /*6fc0*/  FFMA.SAT R37, R4, -R85, 0.5 ;  /* 0x3f00000004257423 */ /* 0x000fe60000002855 */
[----:B------:R-:W4:Y:S01]  /*6fd0*/  MUFU.EX2 R91, R36 ;  /* 0x00000024005b7308 */ /* 0x000f220000000800 */
[----:B------:R-:W-:Y:S04]  /*6fe0*/  FFMA.RM R58, R37, R53, 12582913 ;  /* 0x4b400001253a7423 */ /* 0x000fe80000004035 */
[----:B------:R-:W-:Y:S04]  /*6ff0*/  FADD R37, R58, -12583039 ;  /* 0xcb40007f3a257421 */ /* 0x000fe80000000000 */
[C---:B------:R-:W-:Y:S04]  /*7000*/  FFMA R37, R4.reuse, -1.4426950216293334961, -R37 ;  /* 0xbfb8aa3b04257823 */ /* 0x040fe80000000825 */
[----:B------:R-:W-:Y:S01]  /*7010*/  FFMA R37, R4, -1.925963033500011079e-08, R37 ;  /* 0xb2a5706004257823 */ /* 0x000fe20000000025 */
[----:B------:R-:W-:Y:S03]  /*7020*/  FFMA.SAT R38, R5, -R85, 0.5 ;  /* 0x3f00000005267423 */ /* 0x000fe60000002855 */
[----:B------:R-:W5:Y:S01]  /*7030*/  MUFU.EX2 R92, R37 ;  /* 0x00000025005c7308 */ /* 0x000f620000000800 */
        /* <DEDUP_REMOVED lines=71> */
[----:B------:R2:W5:Y:S01]  /*74b0*/  MUFU.EX2 R104, R49 ;  /* 0x0000003100687308 */ /* 0x0005620000000800 */
[----:B------:R-:W-:Y:S04]  /*74c0*/  FFMA.RM R77, R50, R53, 12582913 ;  /* 0x4b400001324d7423 */ /* 0x000fe80000004035 */
[----:B------:R-:W-:Y:S04]  /*74d0*/  FADD R50, R77, -12583039 ;  /* 0xcb40007f4d327421 */ /* 0x000fe80000000000 */
[C---:B------:R-:W-:Y:S04]  /*74e0*/  FFMA R50, R17.reuse, -1.4426950216293334961, -R50 ;  /* 0xbfb8aa3b11327823 */ /* 0x040fe80000000832 */
[----:B------:R-:W-:Y:S01]  /*74f0*/  FFMA R50, R17, -1.925963033500011079e-08, R50 ;  /* 0xb2a5706011327823 */ /* 0x000fe20000000032 */
[----:B------:R-:W-:Y:S03]  /*7500*/  FFMA.SAT R51, R18, -R85, 0.5 ;  /* 0x3f00000012337423 */ /* 0x000fe60000002855 */
[----:B------:R1:W5:Y:S01]  /*7510*/  MUFU.EX2 R105, R50 ;  /* 0x0000003200697308 */ /* 0x0003620000000800 */
[----:B------:R-:W-:Y:S01]  /*7520*/  FFMA.RM R78, R51, R53, 12582913 ;  /* 0x4b400001334e7423 */ /* 0x000fe20000004035 */
[----:B--2---:R-:W-:Y:S03]  /*7530*/  SHF.L.U32 R49, R54, 0x17, RZ ;  /* 0x0000001736317819 */ /* 0x004fe600000006ff */
[----:B------:R-:W-:Y:S04]  /*7540*/  FADD R51, R78, -12583039 ;  /* 0xcb40007f4e337421 */ /* 0x000fe80000000000 */
[C---:B------:R-:W-:Y:S04]  /*7550*/  FFMA R51, R18.reuse, -1.4426950216293334961, -R51 ;  /* 0xbfb8aa3b12337823 */ /* 0x040fe80000000833 */
[----:B------:R-:W-:Y:S01]  /*7560*/  FFMA R51, R18, -1.925963033500011079e-08, R51 ;  /* 0xb2a5706012337823 */ /* 0x000fe20000000033 */
[----:B------:R-:W-:Y:S03]  /*7570*/  FFMA.SAT R52, R23, -R85, 0.5 ;  /* 0x3f00000017347423 */ /* 0x000fe60000002855 */
[----:B------:R2:W5:Y:S01]  /*7580*/  MUFU.EX2 R106, R51 ;  /* 0x00000033006a7308 */ /* 0x0005620000000800 */
[----:B------:R-:W-:Y:S01]  /*7590*/  FFMA.RM R79, R52, R53, 12582913 ;  /* 0x4b400001344f7423 */ /* 0x000fe20000004035 */
[----:B-1----:R-:W-:Y:S03]  /*75a0*/  @P6 IADD3 R50, PT, PT, R68, 0x1, RZ ;  /* 0x0000000144326810 */ /* 0x002fe60007ffe0ff */
[----:B------:R-:W-:Y:S01]  /*75b0*/  FADD R52, R79, -12583039 ;  /* 0xcb40007f4f347421 */ /* 0x000fe20000000000 */
[C---:B------:R-:W-:Y:S03]  /*75c0*/  @P6 ISETP.NE.AND P0, PT, R50.reuse, 0x4, PT ;  /* 0x000000043200680c */ /* 0x040fe60003f05270 */
[----:B------:R-:W-:Y:S01]  /*75d0*/  FFMA R52, R23, -1.4426950216293334961, -R52 ;  /* 0xbfb8aa3b17347823 */ /* 0x000fe20000000834 */
[----:B------:R-:W-:Y:S02]  /*75e0*/  @P6 SEL R68, R50, RZ, P0 ;  /* 0x000000ff32446207 */ /* 0x000fe40000000000 */
[----:B------:R-:W-:Y:S01]  /*75f0*/  SHF.L.U32 R50, R57, 0x17, RZ ;  /* 0x0000001739327819 */ /* 0x000fe200000006ff */
[----:B------:R-:W-:Y:S01]  /*7600*/  FFMA R52, R23, -1.925963033500011079e-08, R52 ;  /* 0xb2a5706017347823 */ /* 0x000fe20000000034 */
[----:B------:R-:W-:Y:S03]  /*7610*/  FFMA.SAT R80, R20, -R85, 0.5 ;  /* 0x3f00000014507423 */ /* 0x000fe60000002855 */
[----:B------:R-:W1:Y:S01]  /*7620*/  MUFU.EX2 R107, R52 ;  /* 0x00000034006b7308 */ /* 0x000e620000000800 */
[----:B------:R-:W-:Y:S01]  /*7630*/  FFMA.RM R80, R80, R53, 12582913 ;  /* 0x4b40000150507423 */ /* 0x000fe20000004035 */
[----:B--2---:R-:W-:Y:S03]  /*7640*/  @P6 SEL R51, RZ, 0x1, P0 ;  /* 0x00000001ff336807 */ /* 0x004fe60000000000 */
[----:B------:R-:W-:Y:S01]  /*7650*/  FADD R32, R80, -12583039 ;  /* 0xcb40007f50207421 */ /* 0x000fe20000000000 */
[----:B------:R-:W-:Y:S03]  /*7660*/  @P6 LOP3.LUT R150, R150, R51, RZ, 0x3c, !PT ;  /* 0x0000003396966212 */ /* 0x000fe600078e3cff */
[C---:B------:R-:W-:Y:S04]  /*7670*/  FFMA R32, R20.reuse, -1.4426950216293334961, -R32 ;  /* 0xbfb8aa3b14207823 */ /* 0x040fe80000000820 */
[----:B------:R-:W-:Y:S01]  /*7680*/  FFMA R32, R20, -1.925963033500011079e-08, R32 ;  /* 0xb2a5706014207823 */ /* 0x000fe20000000020 */
[----:B------:R-:W-:Y:S03]  /*7690*/  FFMA.SAT R33, R21, -R85, 0.5 ;  /* 0x3f00000015217423 */ /* 0x000fe60000002855 */
[----:B------:R-:W2:Y:S01]  /*76a0*/  MUFU.EX2 R108, R32 ;  /* 0x00000020006c7308 */ /* 0x000ea20000000800 */
[----:B------:R-:W-:Y:S04]  /*76b0*/  FFMA.RM R81, R33, R53, 12582913 ;  /* 0x4b40000121517423 */ /* 0x000fe80000004035 */
[----:B------:R-:W-:Y:S04]  /*76c0*/  FADD R33, R81, -12583039 ;  /* 0xcb40007f51217421 */ /* 0x000fe80000000000 */
        /* <DEDUP_REMOVED lines=21> */
[----:B------:R3:W2:Y:S01]  /*7820*/  MUFU.EX2 R112, R37 ;  /* 0x0000002500707308 */ /* 0x0006a20000000800 */
[----:B------:R-:W-:Y:S04]  /*7830*/  FFMA.RM R43, R38, R53, 12582913 ;  /* 0x4b400001262b7423 */ /* 0x000fe80000004035 */
[----:B------:R-:W-:Y:S04]  /*7840*/  FADD R38, R43, -12583039 ;  /* 0xcb40007f2b267421 */ /* 0x000fe80000000000 */
[C---:B------:R-:W-:Y:S04]  /*7850*/  FFMA R38, R25.reuse, -1.4426950216293334961, -R38 ;  /* 0xbfb8aa3b19267823 */ /* 0x040fe80000000826 */
[----:B------:R-:W-:Y:S01]  /*7860*/  FFMA R38, R25, -1.925963033500011079e-08, R38 ;  /* 0xb2a5706019267823 */ /* 0x000fe20000000026 */
[----:B------:R-:W-:Y:S01]  /*7870*/  FFMA.SAT R39, R26, -R85, 0.5 ;  /* 0x3f0000001a277423 */ /* 0x000fe20000002855 */
[----:B---3--:R-:W-:Y:S03]  /*7880*/  SHF.L.U32 R37, R55, 0x17, RZ ;  /* 0x0000001737257819 */ /* 0x008fe600000006ff */
[----:B------:R-:W-:Y:S01]  /*7890*/  FFMA.RM R44, R39, R53, 12582913 ;  /* 0x4b400001272c7423 */ /* 0x000fe20000004035 */
[----:B------:R-:W-:Y:S01]  /*78a0*/  SHF.L.U32 R55, R81, 0x17, RZ ;  /* 0x0000001751377819 */ /* 0x000fe200000006ff */
[----:B------:R3:W2:Y:S02]  /*78b0*/  MUFU.EX2 R113, R38 ;  /* 0x0000002600717308 */ /* 0x0006a40000000800 */
[----:B------:R-:W-:Y:S04]  /*78c0*/  FADD R39, R44, -12583039 ;  /* 0xcb40007f2c277421 */ /* 0x000fe80000000000 */
[C---:B------:R-:W-:Y:S04]  /*78d0*/  FFMA R39, R26.reuse, -1.4426950216293334961, -R39 ;  /* 0xbfb8aa3b1a277823 */ /* 0x040fe80000000827 */
[----:B------:R-:W-:Y:S01]  /*78e0*/  FFMA R39, R26, -1.925963033500011079e-08, R39 ;  /* 0xb2a570601a277823 */ /* 0x000fe20000000027 */
[----:B------:R-:W-:Y:S04]  /*78f0*/  FFMA.SAT R40, R31, -R85, 0.5 ;  /* 0x3f0000001f287423 */ /* 0x000fe80000002855 */
[----:B------:R-:W-:Y:S04]  /*7900*/  FFMA.RM R45, R40, R53, 12582913 ;  /* 0x4b400001282d7423 */ /* 0x000fe80000004035 */
        /* <DEDUP_REMOVED lines=19> */
[----:B------:R-:W-:Y:S01]  /*7a40*/  FFMA.RM R34, R33, R53, 12582913 ;  /* 0x4b40000121227423 */ /* 0x000fe20000004035 */
[----:B------:R-:W-:Y:S03]  /*7a50*/  SHF.L.U32 R53, R61, 0x17, RZ ;  /* 0x000000173d357819 */ /* 0x000fe600000006ff */
[C---:B------:R-:W-:Y:S01]  /*7a60*/  FADD R33, R34.reuse, -12583039 ;  /* 0xcb40007f22217421 */ /* 0x040fe20000000000 */
[----:B------:R-:W-:Y:S03]  /*7a70*/  SHF.L.U32 R34, R34, 0x17, RZ ;  /* 0x0000001722227819 */ /* 0x000fe600000006ff */
[C---:B------:R-:W-:Y:S04]  /*7a80*/  FFMA R33, R35.reuse, -1.4426950216293334961, -R33 ;  /* 0xbfb8aa3b23217823 */ /* 0x040fe80000000821 */
[----:B------:R-:W-:Y:S01]  /*7a90*/  FFMA R33, R35, -1.925963033500011079e-08, R33 ;  /* 0xb2a5706023217823 */ /* 0x000fe20000000021 */
[----:B------:R-:W-:Y:S01]  /*7aa0*/  FFMA R36, R86, R49, 1 ;  /* 0x3f80000056247423 */ /* 0x000fe20000000031 */
[----:B------:R-:W-:Y:S01]  /*7ab0*/  SHF.L.U32 R49, R56, 0x17, RZ ;  /* 0x0000001738317819 */ /* 0x000fe200000006ff */
[----:B------:R-:W-:Y:S03]  /*7ac0*/  FFMA R88, R87, R37, 1 ;  /* 0x3f80000057587423 */ /* 0x000fe60000000025 */
[----:B------:R-:W-:Y:S01]  /*7ad0*/  IADD3 R51, PT, PT, R36, 0x1800000, RZ ;  /* 0x0180000024337810 */ /* 0x000fe20007ffe0ff */
[----:B---3--:R-:W-:Y:S01]  /*7ae0*/  FFMA R38, R89, R49, 1 ;  /* 0x3f80000059267423 */ /* 0x008fe20000000031 */
[----:B------:R-:W-:Y:S01]  /*7af0*/  SHF.L.U32 R49, R58, 0x17, RZ ;  /* 0x000000173a317819 */ /* 0x000fe200000006ff */
[----:B----4-:R-:W-:Y:S01]  /*7b00*/  FFMA R37, R91, R50, 1 ;  /* 0x3f8000005b257423 */ /* 0x010fe20000000032 */
[----:B------:R-:W-:Y:S02]  /*7b10*/  LOP3.LUT R51, R51, 0x7f800000, RZ, 0xc0, !PT ;  /* 0x7f80000033337812 */ /* 0x000fe400078ec0ff */
[----:B------:R-:W-:Y:S01]  /*7b20*/  SHF.L.U32 R50, R59, 0x17, RZ ;  /* 0x000000173b327819 */ /* 0x000fe200000006ff */
[----:B-----5:R-:W-:Y:S01]  /*7b30*/  FFMA R89, R92, R49, 1 ;  /* 0x3f8000005c597423 */ /* 0x020fe20000000031 */
[----:B------:R-:W-:Y:S02]  /*7b40*/  ISETP.GT.U32.AND P0, PT, R51, 0x1ffffff, PT ;  /* 0x01ffffff3300780c */ /* 0x000fe40003f04070 */
[----:B------:R-:W-:Y:S02]  /*7b50*/  SHF.L.U32 R51, R60, 0x17, RZ ;  /* 0x000000173c337819 */ /* 0x000fe400000006ff */
[----:B------:R3:W4:Y:S01]  /*7b60*/  MUFU.EX2 R60, R39 ;  /* 0x00000027003c7308 */ /* 0x0007220000000800 */
[----:B------:R-:W-:Y:S01]  /*7b70*/  SHF.L.U32 R49, R62, 0x17, RZ ;  /* 0x000000173e317819 */ /* 0x000fe200000006ff */
[----:B---3--:R-:W-:Y:S01]  /*7b80*/  FFMA R39, R93, R50, 1 ;  /* 0x3f8000005d277423 */ /* 0x008fe20000000032 */
[----:B------:R-:W-:Y:S01]  /*7b90*/  SHF.L.U32 R50, R63, 0x17, RZ ;  /* 0x000000173f327819 */ /* 0x000fe200000006ff */
[----:B------:R-:W-:Y:S06]  /*7ba0*/  FFMA R56, R94, R51, 1 ;  /* 0x3f8000005e387423 */ /* 0x000fec0000000033 */
[----:B------:R3:W5:Y:S01]  /*7bb0*/  MUFU.EX2 R63, R40 ;  /* 0x00000028003f7308 */ /* 0x0007620000000800 */
[----:B------:R-:W-:Y:S01]  /*7bc0*/  SHF.L.U32 R51, R64, 0x17, RZ ;  /* 0x0000001740337819 */ /* 0x000fe200000006ff */
[----:B------:R-:W-:Y:S01]  /*7bd0*/  FFMA R53, R95, R53, 1 ;  /* 0x3f8000005f357423 */ /* 0x000fe20000000035 */
[----:B------:R-:W-:Y:S01]  /*7be0*/  FFMA R87, R96, R49, 1 ;  /* 0x3f80000060577423 */ /* 0x000fe20000000031 */
[----:B------:R-:W-:Y:S01]  /*7bf0*/  SHF.L.U32 R49, R72, 0x17, RZ ;  /* 0x0000001748317819 */ /* 0x000fe200000006ff */
[----:B------:R-:W-:Y:S01]  /*7c00*/  FFMA R86, R97, R50, 1 ;  /* 0x3f80000061567423 */ /* 0x000fe20000000032 */
[----:B------:R-:W-:Y:S01]  /*7c10*/  SHF.L.U32 R50, R73, 0x17, RZ ;  /* 0x0000001749327819 */ /* 0x000fe200000006ff */
[----:B------:R-:W-:Y:S01]  /*7c20*/  FFMA R85, R98, R51, 1 ;  /* 0x3f80000062557423 */ /* 0x000fe20000000033 */
[----:B------:R-:W-:Y:S02]  /*7c30*/  SHF.L.U32 R51, R77, 0x17, RZ ;  /* 0x000000174d337819 */ /* 0x000fe400000006ff */
[----:B------:R1:W5:Y:S01]  /*7c40*/  MUFU.EX2 R64, R41 ;  /* 0x0000002900407308 */ /* 0x0003620000000800 */
[----:B---3--:R-:W-:Y:S09]  /*7c50*/  SHF.L.U32 R40, R71, 0x17, RZ ;  /* 0x0000001747287819 */ /* 0x008ff200000006ff */
[----:B------:R3:W-:Y:S01]  /*7c60*/  MUFU.EX2 R72, R32 ;  /* 0x0000002000487308 */ /* 0x0007e20000000800 */
[----:B------:R-:W-:Y:S01]  /*7c70*/  FFMA R62, R99, R40, 1 ;  /* 0x3f800000633e7423 */ /* 0x000fe20000000028 */
[----:B------:R-:W-:Y:S01]  /*7c80*/  SHF.L.U32 R40, R74, 0x17, RZ ;  /* 0x000000174a287819 */ /* 0x000fe200000006ff */
[----:B------:R-:W-:Y:S01]  /*7c90*/  FFMA R52, R100, R49, 1 ;  /* 0x3f80000064347423 */ /* 0x000fe20000000031 */
[----:B------:R-:W-:Y:S01]  /*7ca0*/  FFMA R49, R101, R50, 1 ;  /* 0x3f80000065317423 */ /* 0x000fe20000000032 */
[----:B-1----:R-:W-:Y:S05]  /*7cb0*/  SHF.L.U32 R41, R75, 0x17, RZ ;  /* 0x000000174b297819 */ /* 0x002fea00000006ff */
[----:B------:R1:W5:Y:S01]  /*7cc0*/  MUFU.EX2 R71, R42 ;  /* 0x0000002a00477308 */ /* 0x0003620000000800 */
[----:B------:R-:W-:Y:S01]  /*7cd0*/  SHF.L.U32 R50, R76, 0x17, RZ ;  /* 0x000000174c327819 */ /* 0x000fe200000006ff */
[----:B------:R-:W-:Y:S01]  /*7ce0*/  FFMA R76, R102, R40, 1 ;  /* 0x3f800000664c7423 */ /* 0x000fe20000000028 */
[----:B------:R-:W-:Y:S01]  /*7cf0*/  SHF.L.U32 R40, R78, 0x17, RZ ;  /* 0x000000174e287819 */ /* 0x000fe200000006ff */
[----:B------:R-:W-:Y:S01]  /*7d00*/  FFMA R61, R103, R41, 1 ;  /* 0x3f800000673d7423 */ /* 0x000fe20000000029 */
[----:B------:R-:W-:Y:S01]  /*7d10*/  SHF.L.U32 R41, R79, 0x17, RZ ;  /* 0x000000174f297819 */ /* 0x000fe200000006ff */
[----:B------:R-:W-:Y:S01]  /*7d20*/  FFMA R50, R104, R50, 1 ;  /* 0x3f80000068327423 */ /* 0x000fe20000000032 */
[----:B------:R-:W-:Y:S01]  /*7d30*/  FFMA R51, R105, R51, 1 ;  /* 0x3f80000069337423 */ /* 0x000fe20000000033 */
[----:B---3--:R-:W-:Y:S02]  /*7d40*/  SHF.L.U32 R32, R82, 0x17, RZ ;  /* 0x0000001752207819 */ /* 0x008fe400000006ff */
[----:B------:R3:W5:Y:S01]  /*7d50*/  MUFU.EX2 R79, R33 ;  /* 0x00000021004f7308 */ /* 0x0007620000000800 */
[----:B------:R-:W-:Y:S01]  /*7d60*/  FFMA R75, R106, R40, 1 ;  /* 0x3f8000006a4b7423 */ /* 0x000fe20000000028 */
[----:B------:R-:W-:Y:S01]  /*7d70*/  SHF.L.U32 R40, R83, 0x17, RZ ;  /* 0x0000001753287819 */ /* 0x000fe200000006ff */
[----:B------:R-:W-:Y:S01]  /*7d80*/  FFMA R57, R107, R41, 1 ;  /* 0x3f8000006b397423 */ /* 0x000fe20000000029 */
[----:B------:R-:W-:Y:S02]  /*7d90*/  SHF.L.U32 R41, R84, 0x17, RZ ;  /* 0x0000001754297819 */ /* 0x000fe400000006ff */
[----:B-1----:R-:W-:Y:S05]  /*7da0*/  SHF.L.U32 R42, R80, 0x17, RZ ;  /* 0x00000017502a7819 */ /* 0x002fea00000006ff */
[----:B--2---:R-:W-:Y:S01]  /*7db0*/  FFMA R54, R108, R42, 1 ;  /* 0x3f8000006c367423 */ /* 0x004fe2000000002a */
[----:B------:R-:W-:Y:S01]  /*7dc0*/  SHF.L.U32 R42, R44, 0x17, RZ ;  /* 0x000000172c2a7819 */ /* 0x000fe200000006ff */
[----:B------:R-:W-:Y:S01]  /*7dd0*/  FFMA R55, R109, R55, 1 ;  /* 0x3f8000006d377423 */ /* 0x000fe20000000037 */
[----:B------:R-:W-:Y:S01]  /*7de0*/  FFMA R78, R110, R32, 1 ;  /* 0x3f8000006e4e7423 */ /* 0x000fe20000000020 */
[----:B---3--:R-:W-:Y:S01]  /*7df0*/  SHF.L.U32 R33, R43, 0x17, RZ ;  /* 0x000000172b217819 */ /* 0x008fe200000006ff */
[----:B------:R-:W-:Y:S01]  /*7e00*/  FFMA R74, R111, R40, 1 ;  /* 0x3f8000006f4a7423 */ /* 0x000fe20000000028 */
[----:B------:R-:W-:Y:S01]  /*7e10*/  FFMA R58, R112, R41, 1 ;  /* 0x3f800000703a7423 */ /* 0x000fe20000000029 */
[----:B------:R-:W-:Y:S02]  /*7e20*/  SHF.L.U32 R32, R45, 0x17, RZ ;  /* 0x000000172d207819 */ /* 0x000fe400000006ff */
[----:B------:R-:W-:Y:S01]  /*7e30*/  FFMA R59, R113, R33, 1 ;  /* 0x3f800000713b7423 */ /* 0x000fe20000000021 */
[----:B------:R-:W-:Y:S01]  /*7e40*/  SHF.L.U32 R33, R46, 0x17, RZ ;  /* 0x000000172e217819 */ /* 0x000fe200000006ff */
[----:B----4-:R-:W-:Y:S01]  /*7e50*/  FFMA R60, R60, R42, 1 ;  /* 0x3f8000003c3c7423 */ /* 0x010fe2000000002a */
[----:B------:R-:W-:Y:S01]  /*7e60*/  SHF.L.U32 R40, R47, 0x17, RZ ;  /* 0x000000172f287819 */ /* 0x000fe200000006ff */
[----:B-----5:R-:W-:Y:S01]  /*7e70*/  FFMA R77, R63, R32, 1 ;  /* 0x3f8000003f4d7423 */ /* 0x020fe20000000020 */
[----:B------:R-:W-:Y:S01]  /*7e80*/  SHF.L.U32 R41, R48, 0x17, RZ ;  /* 0x0000001730297819 */ /* 0x000fe200000006ff */
[----:B------:R-:W-:Y:S02]  /*7e90*/  FFMA R73, R64, R33, 1 ;  /* 0x3f80000040497423 */ /* 0x000fe40000000021 */
[----:B------:R-:W-:Y:S02]  /*7ea0*/  FFMA R63, R71, R40, 1 ;  /* 0x3f800000473f7423 */ /* 0x000fe40000000028 */
[----:B------:R-:W-:Y:S01]  /*7eb0*/  FFMA R72, R72, R41, 1 ;  /* 0x3f80000048487423 */ /* 0x000fe20000000029 */
[----:B------:R-:W-:Y:S01]  /*7ec0*/  FFMA R71, R79, R34, 1 ;  /* 0x3f8000004f477423 */ /* 0x000fe20000000022 */
[----:B------:R-:W-:Y:S06]  /*7ed0*/  @P0 BRA `(.L_x_125) ;  /* 0x0000000000140947 */ /* 0x000fec0003800000 */
[----:B------:R-:W-:Y:S02]  /*7ee0*/  MOV R82, R36 ;  /* 0x0000002400527202 */ /* 0x000fe40000000f00 */
[----:B------:R-:W-:Y:S02]  /*7ef0*/  MOV R81, 0x7f10 ;  /* 0x00007f1000517802 */ /* 0x000fe40000000f00 */
[----:B------:R-:W-:Y:S05]  /*7f00*/  CALL.REL.NOINC `($__internal_3_$__cuda_sm20_rcp_rn_f32_slowpath) ;  /* 0x0000003400c07944 */ /* 0x000fea0003c00000 */
[----:B------:R-:W-:Y:S01]  /*7f10*/  MOV R32, R64 ;  /* 0x0000004000207202 */ /* 0x000fe20000000f00 */
[----:B------:R-:W-:Y:S05]  /*7f20*/  BRA `(.L_x_126) ;  /* 0x0000000000107947 */ /* 0x000fea0003800000 */
.L_x_125:
[----:B------:R-:W1:Y:S02]  /*7f30*/  MUFU.RCP R32, R36 ;  /* 0x0000002400207308 */ /* 0x000e640000001000 */
[----:B-1----:R-:W-:Y:S04]  /*7f40*/  FFMA R33, R36, R32, -1 ;  /* 0xbf80000024217423 */ /* 0x002fe80000000020 */
[----:B------:R-:W-:Y:S04]  /*7f50*/  FADD.FTZ R33, -R33, -RZ ;  /* 0x800000ff21217221 */ /* 0x000fe80000010100 */
[----:B------:R-:W-:Y:S07]  /*7f60*/  FFMA R32, R32, R33, R32 ;  /* 0x0000002120207223 */ /* 0x000fee0000000020 */
.L_x_126:
[----:B------:R-:W-:Y:S05]  /*7f70*/  BSYNC.RECONVERGENT B1 ;  /* 0x0000000000017941 */ /* 0x000fea0003800200 */
.L_x_124:
[----:B------:R-:W-:Y:S01]  /*7f80*/  VIADD R33, R88, 0x1800000 ;  /* 0x0180000058217836 */ /* 0x000fe20000000000 */
[----:B------:R-:W-:Y:S04]  /*7f90*/  BSSY.RECONVERGENT B1, `(.L_x_127) ;  /* 0x000000e000017945 */ /* 0x000fe80003800200 */
[----:B------:R-:W-:Y:S04]  /*7fa0*/  LOP3.LUT R33, R33, 0x7f800000, RZ, 0xc0, !PT ;  /* 0x7f80000021217812 */ /* 0x000fe800078ec0ff */
[----:B------:R-:W-:Y:S11]  /*7fb0*/  ISETP.GT.U32.AND P0, PT, R33, 0x1ffffff, PT ;  /* 0x01ffffff2100780c */ /* 0x000ff60003f04070 */
[----:B------:R-:W-:Y:S02]  /*7fc0*/  @!UPT UIADD3 URZ, UPT, UPT, URZ, URZ, URZ ;  /* 0x000000fffffff290 */ /* 0x000fe4000fffe0ff */
[----:B------:R-:W-:Y:S05]  /*7fd0*/  @P0 BRA `(.L_x_128) ;  /* 0x0000000000140947 */ /* 0x000fea0003800000 */
[----:B------:R-:W-:Y:S02]  /*7fe0*/  MOV R82, R88 ;  /* 0x0000005800527202 */ /* 0x000fe40000000f00 */
[----:B------:R-:W-:Y:S02]  /*7ff0*/  MOV R81, 0x8010 ;  /* 0x0000801000517802 */ /* 0x000fe40000000f00 */
[----:B------:R-:W-:Y:S05]  /*8000*/  CALL.REL.NOINC `($__internal_3_$__cuda_sm20_rcp_rn_f32_slowpath) ;  /* 0x0000003400807944 */ /* 0x000fea0003c00000 */
[----:B------:R-:W-:Y:S01]  /*8010*/  MOV R33, R64 ;  /* 0x0000004000217202 */ /* 0x000fe20000000f00 */
[----:B------:R-:W-:Y:S05]  /*8020*/  BRA `(.L_x_129) ;  /* 0x0000000000107947 */ /* 0x000fea0003800000 */
.L_x_128:
[----:B------:R-:W1:Y:S02]  /*8030*/  MUFU.RCP R33, R88 ;  /* 0x0000005800217308 */ /* 0x000e640000001000 */
[----:B-1----:R-:W-:Y:S04]  /*8040*/  FFMA R34, R88, R33, -1 ;  /* 0xbf80000058227423 */ /* 0x002fe80000000021 */
[----:B------:R-:W-:Y:S04]  /*8050*/  FADD.FTZ R34, -R34, -RZ ;  /* 0x800000ff22227221 */ /* 0x000fe80000010100 */
[----:B------:R-:W-:Y:S07]  /*8060*/  FFMA R33, R33, R34, R33 ;  /* 0x0000002221217223 */ /* 0x000fee0000000021 */
.L_x_129:
[----:B------:R-:W-:Y:S05]  /*8070*/  BSYNC.RECONVERGENT B1 ;  /* 0x0000000000017941 */ /* 0x000fea0003800200 */
.L_x_127:
        /* <DEDUP_REMOVED lines=11> */
.L_x_131:
[----:B------:R-:W1:Y:S02]  /*8130*/  MUFU.RCP R34, R38 ;  /* 0x0000002600227308 */ /* 0x000e640000001000 */
[----:B-1----:R-:W-:Y:S04]  /*8140*/  FFMA R38, R38, R34, -1 ;  /* 0xbf80000026267423 */ /* 0x002fe80000000022 */
[----:B------:R-:W-:Y:S04]  /*8150*/  FADD.FTZ R38, -R38, -RZ ;  /* 0x800000ff26267221 */ /* 0x000fe80000010100 */
[----:B------:R-:W-:Y:S07]  /*8160*/  FFMA R34, R34, R38, R34 ;  /* 0x0000002622227223 */ /* 0x000fee0000000022 */
.L_x_132:
[----:B------:R-:W-:Y:S05]  /*8170*/  BSYNC.RECONVERGENT B1 ;  /* 0x0000000000017941 */ /* 0x000fea0003800200 */
.L_x_130:
        /* <DEDUP_REMOVED lines=11> */
.L_x_134:
[----:B------:R-:W1:Y:S02]  /*8230*/  MUFU.RCP R36, R37 ;  /* 0x0000002500247308 */ /* 0x000e640000001000 */
[----:B-1----:R-:W-:Y:S04]  /*8240*/  FFMA R37, R37, R36, -1 ;  /* 0xbf80000025257423 */ /* 0x002fe80000000024 */
[----:B------:R-:W-:Y:S04]  /*8250*/  FADD.FTZ R37, -R37, -RZ ;  /* 0x800000ff25257221 */ /* 0x000fe80000010100 */
[----:B------:R-:W-:Y:S07]  /*8260*/  FFMA R36, R36, R37, R36 ;  /* 0x0000002524247223 */ /* 0x000fee0000000024 */
.L_x_135:
[----:B------:R-:W-:Y:S05]  /*8270*/  BSYNC.RECONVERGENT B1 ;  /* 0x0000000000017941 */ /* 0x000fea0003800200 */
.L_x_133:
        /* <DEDUP_REMOVED lines=11> */
.L_x_137:
[----:B------:R-:W1:Y:S02]  /*8330*/  MUFU.RCP R37, R89 ;  /* 0x0000005900257308 */ /* 0x000e640000001000 */
[----:B-1----:R-:W-:Y:S04]  /*8340*/  FFMA R38, R89, R37, -1 ;  /* 0xbf80000059267423 */ /* 0x002fe80000000025 */
[----:B------:R-:W-:Y:S04]  /*8350*/  FADD.FTZ R38, -R38, -RZ ;  /* 0x800000ff26267221 */ /* 0x000fe80000010100 */
[----:B------:R-:W-:Y:S07]  /*8360*/  FFMA R37, R37, R38, R37 ;  /* 0x0000002625257223 */ /* 0x000fee0000000025 */
.L_x_138:
[----:B------:R-:W-:Y:S05]  /*8370*/  BSYNC.RECONVERGENT B1 ;  /* 0x0000000000017941 */ /* 0x000fea0003800200 */
.L_x_136:
        /* <DEDUP_REMOVED lines=11> */
.L_x_140:
[----:B------:R-:W1:Y:S02]  /*8430*/  MUFU.RCP R38, R39 ;  /* 0x0000002700267308 */ /* 0x000e640000001000 */
[----:B-1----:R-:W-:Y:S04]  /*8440*/  FFMA R39, R39, R38, -1 ;  /* 0xbf80000027277423 */ /* 0x002fe80000000026 */
[----:B------:R-:W-:Y:S04]  /*8450*/  FADD.FTZ R39, -R39, -RZ ;  /* 0x800000ff27277221 */ /* 0x000fe80000010100 */
[----:B------:R-:W-:Y:S07]  /*8460*/  FFMA R38, R38, R39, R38 ;  /* 0x0000002726267223 */ /* 0x000fee0000000026 */
.L_x_141:
[----:B------:R-:W-:Y:S05]  /*8470*/  BSYNC.RECONVERGENT B1 ;  /* 0x0000000000017941 */ /* 0x000fea0003800200 */
.L_x_139:
        /* <DEDUP_REMOVED lines=11> */
.L_x_143:
[----:B------:R-:W1:Y:S02]  /*8530*/  MUFU.RCP R39, R56 ;  /* 0x0000003800277308 */ /* 0x000e640000001000 */
[----:B-1----:R-:W-:Y:S04]  /*8540*/  FFMA R40, R56, R39, -1 ;  /* 0xbf80000038287423 */ /* 0x002fe80000000027 */
[----:B------:R-:W-:Y:S04]  /*8550*/  FADD.FTZ R40, -R40, -RZ ;  /* 0x800000ff28287221 */ /* 0x000fe80000010100 */
[----:B------:R-:W-:Y:S07]  /*8560*/  FFMA R39, R39, R40, R39 ;  /* 0x0000002827277223 */ /* 0x000fee0000000027 */
.L_x_144:
[----:B------:R-:W-:Y:S05]  /*8570*/  BSYNC.RECONVERGENT B1 ;  /* 0x0000000000017941 */ /* 0x000fea0003800200 */
.L_x_142:
        /* <DEDUP_REMOVED lines=11> */
.L_x_146:
[----:B------:R-:W1:Y:S02]  /*8630*/  MUFU.RCP R40, R53 ;  /* 0x0000003500287308 */ /* 0x000e640000001000 */
[----:B-1----:R-:W-:Y:S04]  /*8640*/  FFMA R41, R53, R40, -1 ;  /* 0xbf80000035297423 */ /* 0x002fe80000000028 */
[----:B------:R-:W-:Y:S04]  /*8650*/  FADD.FTZ R41, -R41, -RZ ;  /* 0x800000ff29297221 */ /* 0x000fe80000010100 */
[----:B------:R-:W-:Y:S07]  /*8660*/  FFMA R40, R40, R41, R40 ;  /* 0x0000002928287223 */ /* 0x000fee0000000028 */
.L_x_147:
[----:B------:R-:W-:Y:S05]  /*8670*/  BSYNC.RECONVERGENT B1 ;  /* 0x0000000000017941 */ /* 0x000fea0003800200 */
.L_x_145:
        /* <DEDUP_REMOVED lines=11> */
.L_x_149:
[----:B------:R-:W1:Y:S02]  /*8730*/  MUFU.RCP R41, R87 ;  /* 0x0000005700297308 */ /* 0x000e640000001000 */
[----:B-1----:R-:W-:Y:S04]  /*8740*/  FFMA R42, R87, R41, -1 ;  /* 0xbf800000572a7423 */ /* 0x002fe80000000029 */
[----:B------:R-:W-:Y:S04]  /*8750*/  FADD.FTZ R42, -R42, -RZ ;  /* 0x800000ff2a2a7221 */ /* 0x000fe80000010100 */
[----:B------:R-:W-:Y:S07]  /*8760*/  FFMA R41, R41, R42, R41 ;  /* 0x0000002a29297223 */ /* 0x000fee0000000029 */
.L_x_150:
[----:B------:R-:W-:Y:S05]  /*8770*/  BSYNC.RECONVERGENT B1 ;  /* 0x0000000000017941 */ /* 0x000fea0003800200 */
.L_x_148:
        /* <DEDUP_REMOVED lines=11> */
.L_x_152:
[----:B------:R-:W1:Y:S02]  /*8830*/  MUFU.RCP R42, R86 ;  /* 0x00000056002a7308 */ /* 0x000e640000001000 */
[----:B-1----:R-:W-:Y:S04]  /*8840*/  FFMA R43, R86, R42, -1 ;  /* 0xbf800000562b7423 */ /* 0x002fe8000000002a */
[----:B------:R-:W-:Y:S04]  /*8850*/  FADD.FTZ R43, -R43, -RZ ;  /* 0x800000ff2b2b7221 */ /* 0x000fe80000010100 */
[----:B------:R-:W-:Y:S07]  /*8860*/  FFMA R42, R42, R43, R42 ;  /* 0x0000002b2a2a7223 */ /* 0x000fee000000002a */
.L_x_153:
[----:B------:R-:W-:Y:S05]  /*8870*/  BSYNC.RECONVERGENT B1 ;  /* 0x0000000000017941 */ /* 0x000fea0003800200 */
.L_x_151:
        /* <DEDUP_REMOVED lines=11> */
.L_x_155:
[----:B------:R-:W1:Y:S02]  /*8930*/  MUFU.RCP R43, R85 ;  /* 0x00000055002b7308 */ /* 0x000e640000001000 */
[----:B-1----:R-:W-:Y:S04]  /*8940*/  FFMA R44, R85, R43, -1 ;  /* 0xbf800000552c7423 */ /* 0x002fe8000000002b */
[----:B------:R-:W-:Y:S04]  /*8950*/  FADD.FTZ R44, -R44, -RZ ;  /* 0x800000ff2c2c7221 */ /* 0x000fe80000010100 */
[----:B------:R-:W-:Y:S07]  /*8960*/  FFMA R43, R43, R44, R43 ;  /* 0x0000002c2b2b7223 */ /* 0x000fee000000002b */
.L_x_156:
[----:B------:R-:W-:Y:S05]  /*8970*/  BSYNC.RECONVERGENT B1 ;  /* 0x0000000000017941 */ /* 0x000fea0003800200 */
.L_x_154:
        /* <DEDUP_REMOVED lines=11> */
.L_x_158:
[----:B------:R-:W1:Y:S02]  /*8a30*/  MUFU.RCP R44, R62 ;  /* 0x0000003e002c7308 */ /* 0x000e640000001000 */
[----:B-1----:R-:W-:Y:S04]  /*8a40*/  FFMA R45, R62, R44, -1 ;  /* 0xbf8000003e2d7423 */ /* 0x002fe8000000002c */
[----:B------:R-:W-:Y:S04]  /*8a50*/  FADD.FTZ R45, -R45, -RZ ;  /* 0x800000ff2d2d7221 */ /* 0x000fe80000010100 */
[----:B------:R-:W-:Y:S07]  /*8a60*/  FFMA R44, R44, R45, R44 ;  /* 0x0000002d2c2c7223 */ /* 0x000fee000000002c */
.L_x_159:
[----:B------:R-:W-:Y:S05]  /*8a70*/  BSYNC.RECONVERGENT B1 ;  /* 0x0000000000017941 */ /* 0x000fea0003800200 */
.L_x_157:
        /* <DEDUP_REMOVED lines=11> */
.L_x_161:
[----:B------:R-:W1:Y:S02]  /*8b30*/  MUFU.RCP R45, R52 ;  /* 0x00000034002d7308 */ /* 0x000e640000001000 */
[----:B-1----:R-:W-:Y:S04]  /*8b40*/  FFMA R46, R52, R45, -1 ;  /* 0xbf800000342e7423 */ /* 0x002fe8000000002d */
[----:B------:R-:W-:Y:S04]  /*8b50*/  FADD.FTZ R46, -R46, -RZ ;  /* 0x800000ff2e2e7221 */ /* 0x000fe80000010100 */
[----:B------:R-:W-:Y:S07]  /*8b60*/  FFMA R45, R45, R46, R45 ;  /* 0x0000002e2d2d7223 */ /* 0x000fee000000002d */
.L_x_162:
[----:B------:R-:W-:Y:S05]  /*8b70*/  BSYNC.RECONVERGENT B1 ;  /* 0x0000000000017941 */ /* 0x000fea0003800200 */
.L_x_160:
        /* <DEDUP_REMOVED lines=11> */
.L_x_164:
[----:B------:R-:W1:Y:S02]  /*8c30*/  MUFU.RCP R46, R49 ;  /* 0x00000031002e7308 */ /* 0x000e640000001000 */
[----:B-1----:R-:W-:Y:S04]  /*8c40*/  FFMA R47, R49, R46, -1 ;  /* 0xbf800000312f7423 */ /* 0x002fe8000000002e */
[----:B------:R-:W-:Y:S04]  /*8c50*/  FADD.FTZ R47, -R47, -RZ ;  /* 0x800000ff2f2f7221 */ /* 0x000fe80000010100 */
[----:B------:R-:W-:Y:S07]  /*8c60*/  FFMA R46, R46, R47, R46 ;  /* 0x0000002f2e2e7223 */ /* 0x000fee000000002e */
.L_x_165:
[----:B------:R-:W-:Y:S05]  /*8c70*/  BSYNC.RECONVERGENT B1 ;  /* 0x0000000000017941 */ /* 0x000fea0003800200 */
.L_x_163:
        /* <DEDUP_REMOVED lines=11> */
.L_x_167:
[----:B------:R-:W1:Y:S02]  /*8d30*/  MUFU.RCP R47, R76 ;  /* 0x0000004c002f7308 */ /* 0x000e640000001000 */
[----:B-1----:R-:W-:Y:S04]  /*8d40*/  FFMA R48, R76, R47, -1 ;  /* 0xbf8000004c307423 */ /* 0x002fe8000000002f */
[----:B------:R-:W-:Y:S04]  /*8d50*/  FADD.FTZ R48, -R48, -RZ ;  /* 0x800000ff30307221 */ /* 0x000fe80000010100 */
[----:B------:R-:W-:Y:S07]  /*8d60*/  FFMA R47, R47, R48, R47 ;  /* 0x000000302f2f7223 */ /* 0x000fee000000002f */
.L_x_168:
[----:B------:R-:W-:Y:S05]  /*8d70*/  BSYNC.RECONVERGENT B1 ;  /* 0x0000000000017941 */ /* 0x000fea0003800200 */
.L_x_166:
        /* <DEDUP_REMOVED lines=11> */
.L_x_170:
[----:B------:R-:W1:Y:S02]  /*8e30*/  MUFU.RCP R48, R61 ;  /* 0x0000003d00307308 */ /* 0x000e640000001000 */
[----:B-1----:R-:W-:Y:S04]  /*8e40*/  FFMA R49, R61, R48, -1 ;  /* 0xbf8000003d317423 */ /* 0x002fe80000000030 */
[----:B------:R-:W-:Y:S04]  /*8e50*/  FADD.FTZ R49, -R49, -RZ ;  /* 0x800000ff31317221 */ /* 0x000fe80000010100 */
[----:B------:R-:W-:Y:S07]  /*8e60*/  FFMA R48, R48, R49, R48 ;  /* 0x0000003130307223 */ /* 0x000fee0000000030 */
.L_x_171:
[----:B------:R-:W-:Y:S05]  /*8e70*/  BSYNC.RECONVERGENT B1 ;  /* 0x0000000000017941 */ /* 0x000fea0003800200 */
.L_x_169:
        /* <DEDUP_REMOVED lines=11> */
.L_x_173:
[----:B------:R-:W1:Y:S02]  /*8f30*/  MUFU.RCP R49, R50 ;  /* 0x0000003200317308 */ /* 0x000e640000001000 */
[----:B-1----:R-:W-:Y:S04]  /*8f40*/  FFMA R50, R50, R49, -1 ;  /* 0xbf80000032327423 */ /* 0x002fe80000000031 */
[----:B------:R-:W-:Y:S04]  /*8f50*/  FADD.FTZ R50, -R50, -RZ ;  /* 0x800000ff32327221 */ /* 0x000fe80000010100 */
[----:B------:R-:W-:Y:S07]  /*8f60*/  FFMA R49, R49, R50, R49 ;  /* 0x0000003231317223 */ /* 0x000fee0000000031 */
.L_x_174:
[----:B------:R-:W-:Y:S05]  /*8f70*/  BSYNC.RECONVERGENT B1 ;  /* 0x0000000000017941 */ /* 0x000fea0003800200 */
.L_x_172:
        /* <DEDUP_REMOVED lines=11> */
.L_x_176:
[----:B------:R-:W1:Y:S02]  /*9030*/  MUFU.RCP R50, R51 ;  /* 0x0000003300327308 */ /* 0x000e640000001000 */
[----:B-1----:R-:W-:Y:S04]  /*9040*/  FFMA R51, R51, R50, -1 ;  /* 0xbf80000033337423 */ /* 0x002fe80000000032 */
[----:B------:R-:W-:Y:S04]  /*9050*/  FADD.FTZ R51, -R51, -RZ ;  /* 0x800000ff33337221 */ /* 0x000fe80000010100 */
[----:B------:R-:W-:Y:S07]  /*9060*/  FFMA R50, R50, R51, R50 ;  /* 0x0000003332327223 */ /* 0x000fee0000000032 */
.L_x_177:
[----:B------:R-:W-:Y:S05]  /*9070*/  BSYNC.RECONVERGENT B1 ;  /* 0x0000000000017941 */ /* 0x000fea0003800200 */
.L_x_175:
        /* <DEDUP_REMOVED lines=11> */
.L_x_179:
[----:B------:R-:W1:Y:S02]  /*9130*/  MUFU.RCP R51, R75 ;  /* 0x0000004b00337308 */ /* 0x000e640000001000 */
[----:B-1----:R-:W-:Y:S04]  /*9140*/  FFMA R52, R75, R51, -1 ;  /* 0xbf8000004b347423 */ /* 0x002fe80000000033 */
[----:B------:R-:W-:Y:S04]  /*9150*/  FADD.FTZ R52, -R52, -RZ ;  /* 0x800000ff34347221 */ /* 0x000fe80000010100 */
[----:B------:R-:W-:Y:S07]  /*9160*/  FFMA R51, R51, R52, R51 ;  /* 0x0000003433337223 */ /* 0x000fee0000000033 */
.L_x_180:
[----:B------:R-:W-:Y:S05]  /*9170*/  BSYNC.RECONVERGENT B1 ;  /* 0x0000000000017941 */ /* 0x000fea0003800200 */
.L_x_178:
        /* <DEDUP_REMOVED lines=11> */
.L_x_182:
[----:B------:R-:W1:Y:S02]  /*9230*/  MUFU.RCP R52, R57 ;  /* 0x0000003900347308 */ /* 0x000e640000001000 */
[----:B-1----:R-:W-:Y:S04]  /*9240*/  FFMA R53, R57, R52, -1 ;  /* 0xbf80000039357423 */ /* 0x002fe80000000034 */
[----:B------:R-:W-:Y:S04]  /*9250*/  FADD.FTZ R53, -R53, -RZ ;  /* 0x800000ff35357221 */ /* 0x000fe80000010100 */
[----:B------:R-:W-:Y:S07]  /*9260*/  FFMA R52, R52, R53, R52 ;  /* 0x0000003534347223 */ /* 0x000fee0000000034 */
.L_x_183:
[----:B------:R-:W-:Y:S05]  /*9270*/  BSYNC.RECONVERGENT B1 ;  /* 0x0000000000017941 */ /* 0x000fea0003800200 */
.L_x_181:
        /* <DEDUP_REMOVED lines=11> */
.L_x_185:
[----:B------:R-:W1:Y:S02]  /*9330*/  MUFU.RCP R53, R54 ;  /* 0x0000003600357308 */ /* 0x000e640000001000 */
[----:B-1----:R-:W-:Y:S04]  /*9340*/  FFMA R54, R54, R53, -1 ;  /* 0xbf80000036367423 */ /* 0x002fe80000000035 */
[----:B------:R-:W-:Y:S04]  /*9350*/  FADD.FTZ R54, -R54, -RZ ;  /* 0x800000ff36367221 */ /* 0x000fe80000010100 */
[----:B------:R-:W-:Y:S07]  /*9360*/  FFMA R53, R53, R54, R53 ;  /* 0x0000003635357223 */ /* 0x000fee0000000035 */
.L_x_186:
[----:B------:R-:W-:Y:S05]  /*9370*/  BSYNC.RECONVERGENT B1 ;  /* 0x0000000000017941 */ /* 0x000fea0003800200 */
.L_x_184:
        /* <DEDUP_REMOVED lines=11> */
.L_x_188:
[----:B------:R-:W1:Y:S02]  /*9430*/  MUFU.RCP R54, R55 ;  /* 0x0000003700367308 */ /* 0x000e640000001000 */
[----:B-1----:R-:W-:Y:S04]  /*9440*/  FFMA R55, R55, R54, -1 ;  /* 0xbf80000037377423 */ /* 0x002fe80000000036 */
[----:B------:R-:W-:Y:S04]  /*9450*/  FADD.FTZ R55, -R55, -RZ ;  /* 0x800000ff37377221 */ /* 0x000fe80000010100 */
[----:B------:R-:W-:Y:S07]  /*9460*/  FFMA R54, R54, R55, R54 ;  /* 0x0000003736367223 */ /* 0x000fee0000000036 */
.L_x_189:
[----:B------:R-:W-:Y:S05]  /*9470*/  BSYNC.RECONVERGENT B1 ;  /* 0x0000000000017941 */ /* 0x000fea0003800200 */
.L_x_187:
        /* <DEDUP_REMOVED lines=11> */
.L_x_191:
[----:B------:R-:W1:Y:S02]  /*9530*/  MUFU.RCP R55, R78 ;  /* 0x0000004e00377308 */ /* 0x000e640000001000 */
[----:B-1----:R-:W-:Y:S04]  /*9540*/  FFMA R56, R78, R55, -1 ;  /* 0xbf8000004e387423 */ /* 0x002fe80000000037 */
[----:B------:R-:W-:Y:S04]  /*9550*/  FADD.FTZ R56, -R56, -RZ ;  /* 0x800000ff38387221 */ /* 0x000fe80000010100 */
[----:B------:R-:W-:Y:S07]  /*9560*/  FFMA R55, R55, R56, R55 ;  /* 0x0000003837377223 */ /* 0x000fee0000000037 */
.L_x_192:
[----:B------:R-:W-:Y:S05]  /*9570*/  BSYNC.RECONVERGENT B1 ;  /* 0x0000000000017941 */ /* 0x000fea0003800200 */
.L_x_190:
        /* <DEDUP_REMOVED lines=11> */
.L_x_194:
[----:B------:R-:W1:Y:S02]  /*9630*/  MUFU.RCP R56, R74 ;  /* 0x0000004a00387308 */ /* 0x000e640000001000 */
[----:B-1----:R-:W-:Y:S04]  /*9640*/  FFMA R57, R74, R56, -1 ;  /* 0xbf8000004a397423 */ /* 0x002fe80000000038 */
[----:B------:R-:W-:Y:S04]  /*9650*/  FADD.FTZ R57, -R57, -RZ ;  /* 0x800000ff39397221 */ /* 0x000fe80000010100 */
[----:B------:R-:W-:Y:S07]  /*9660*/  FFMA R56, R56, R57, R56 ;  /* 0x0000003938387223 */ /* 0x000fee0000000038 */
.L_x_195:
[----:B------:R-:W-:Y:S05]  /*9670*/  BSYNC.RECONVERGENT B1 ;  /* 0x0000000000017941 */ /* 0x000fea0003800200 */
.L_x_193:
        /* <DEDUP_REMOVED lines=11> */
.L_x_197:
[----:B------:R-:W1:Y:S02]  /*9730*/  MUFU.RCP R57, R58 ;  /* 0x0000003a00397308 */ /* 0x000e640000001000 */
[----:B-1----:R-:W-:Y:S04]  /*9740*/  FFMA R58, R58, R57, -1 ;  /* 0xbf8000003a3a7423 */ /* 0x002fe80000000039 */
[----:B------:R-:W-:Y:S04]  /*9750*/  FADD.FTZ R58, -R58, -RZ ;  /* 0x800000ff3a3a7221 */ /* 0x000fe80000010100 */
[----:B------:R-:W-:Y:S07]  /*9760*/  FFMA R57, R57, R58, R57 ;  /* 0x0000003a39397223 */ /* 0x000fee0000000039 */
.L_x_198:
[----:B------:R-:W-:Y:S05]  /*9770*/  BSYNC.RECONVERGENT B1 ;  /* 0x0000000000017941 */ /* 0x000fea0003800200 */
.L_x_196:
        /* <DEDUP_REMOVED lines=11> */
.L_x_200:
[----:B------:R-:W1:Y:S02]  /*9830*/  MUFU.RCP R58, R59 ;  /* 0x0000003b003a7308 */ /* 0x000e640000001000 */
[----:B-1----:R-:W-:Y:S04]  /*9840*/  FFMA R59, R59, R58, -1 ;  /* 0xbf8000003b3b7423 */ /* 0x002fe8000000003a */
[----:B------:R-:W-:Y:S04]  /*9850*/  FADD.FTZ R59, -R59, -RZ ;  /* 0x800000ff3b3b7221 */ /* 0x000fe80000010100 */
[----:B------:R-:W-:Y:S07]  /*9860*/  FFMA R58, R58, R59, R58 ;  /* 0x0000003b3a3a7223 */ /* 0x000fee000000003a */
.L_x_201:
[----:B------:R-:W-:Y:S05]  /*9870*/  BSYNC.RECONVERGENT B1 ;  /* 0x0000000000017941 */ /* 0x000fea0003800200 */
.L_x_199:
        /* <DEDUP_REMOVED lines=11> */
.L_x_203:
[----:B------:R-:W1:Y:S02]  /*9930*/  MUFU.RCP R59, R60 ;  /* 0x0000003c003b7308 */ /* 0x000e640000001000 */
[----:B-1----:R-:W-:Y:S04]  /*9940*/  FFMA R60, R60, R59, -1 ;  /* 0xbf8000003c3c7423 */ /* 0x002fe8000000003b */
[----:B------:R-:W-:Y:S04]  /*9950*/  FADD.FTZ R60, -R60, -RZ ;  /* 0x800000ff3c3c7221 */ /* 0x000fe80000010100 */
[----:B------:R-:W-:Y:S07]  /*9960*/  FFMA R59, R59, R60, R59 ;  /* 0x0000003c3b3b7223 */ /* 0x000fee000000003b */
.L_x_204:
[----:B------:R-:W-:Y:S05]  /*9970*/  BSYNC.RECONVERGENT B1 ;  /* 0x0000000000017941 */ /* 0x000fea0003800200 */
.L_x_202:
        /* <DEDUP_REMOVED lines=11> */
.L_x_206:
[----:B------:R-:W1:Y:S02]  /*9a30*/  MUFU.RCP R60, R77 ;  /* 0x0000004d003c7308 */ /* 0x000e640000001000 */
[----:B-1----:R-:W-:Y:S04]  /*9a40*/  FFMA R61, R77, R60, -1 ;  /* 0xbf8000004d3d7423 */ /* 0x002fe8000000003c */
[----:B------:R-:W-:Y:S04]  /*9a50*/  FADD.FTZ R61, -R61, -RZ ;  /* 0x800000ff3d3d7221 */ /* 0x000fe80000010100 */
[----:B------:R-:W-:Y:S07]  /*9a60*/  FFMA R60, R60, R61, R60 ;  /* 0x0000003d3c3c7223 */ /* 0x000fee000000003c */
.L_x_207:
[----:B------:R-:W-:Y:S05]  /*9a70*/  BSYNC.RECONVERGENT B1 ;  /* 0x0000000000017941 */ /* 0x000fea0003800200 */
.L_x_205:
        /* <DEDUP_REMOVED lines=11> */
.L_x_209:
[----:B------:R-:W1:Y:S02]  /*9b30*/  MUFU.RCP R61, R73 ;  /* 0x00000049003d7308 */ /* 0x000e640000001000 */
[----:B-1----:R-:W-:Y:S04]  /*9b40*/  FFMA R62, R73, R61, -1 ;  /* 0xbf800000493e7423 */ /* 0x002fe8000000003d */
[----:B------:R-:W-:Y:S04]  /*9b50*/  FADD.FTZ R62, -R62, -RZ ;  /* 0x800000ff3e3e7221 */ /* 0x000fe80000010100 */
[----:B------:R-:W-:Y:S07]  /*9b60*/  FFMA R61, R61, R62, R61 ;  /* 0x0000003e3d3d7223 */ /* 0x000fee000000003d */
.L_x_210:
[----:B------:R-:W-:Y:S05]  /*9b70*/  BSYNC.RECONVERGENT B1 ;  /* 0x0000000000017941 */ /* 0x000fea0003800200 */
.L_x_208:
        /* <DEDUP_REMOVED lines=11> */
.L_x_212:
[----:B------:R-:W1:Y:S02]  /*9c30*/  MUFU.RCP R62, R63 ;  /* 0x0000003f003e7308 */ /* 0x000e640000001000 */
[----:B-1----:R-:W-:Y:S04]  /*9c40*/  FFMA R63, R63, R62, -1 ;  /* 0xbf8000003f3f7423 */ /* 0x002fe8000000003e */
[----:B------:R-:W-:Y:S04]  /*9c50*/  FADD.FTZ R63, -R63, -RZ ;  /* 0x800000ff3f3f7221 */ /* 0x000fe80000010100 */
[----:B------:R-:W-:Y:S07]  /*9c60*/  FFMA R62, R62, R63, R62 ;  /* 0x0000003f3e3e7223 */ /* 0x000fee000000003e */
.L_x_213:
[----:B------:R-:W-:Y:S05]  /*9c70*/  BSYNC.RECONVERGENT B1 ;  /* 0x0000000000017941 */ /* 0x000fea0003800200 */
.L_x_211:
        /* <DEDUP_REMOVED lines=11> */
.L_x_215:
[----:B------:R-:W1:Y:S02]  /*9d30*/  MUFU.RCP R63, R72 ;  /* 0x00000048003f7308 */ /* 0x000e640000001000 */
[----:B-1----:R-:W-:Y:S04]  /*9d40*/  FFMA R64, R72, R63, -1 ;  /* 0xbf80000048407423 */ /* 0x002fe8000000003f */
[----:B------:R-:W-:Y:S04]  /*9d50*/  FADD.FTZ R64, -R64, -RZ ;  /* 0x800000ff40407221 */ /* 0x000fe80000010100 */
[----:B------:R-:W-:Y:S07]  /*9d60*/  FFMA R63, R63, R64, R63 ;  /* 0x000000403f3f7223 */ /* 0x000fee000000003f */
.L_x_216:
[----:B------:R-:W-:Y:S05]  /*9d70*/  BSYNC.RECONVERGENT B1 ;  /* 0x0000000000017941 */ /* 0x000fea0003800200 */
.L_x_214:
        /* <DEDUP_REMOVED lines=9> */
[----:B------:R-:W-:Y:S05]  /*9e10*/  BRA `(.L_x_219) ;  /* 0x0000000000107947 */ /* 0x000fea0003800000 */
.L_x_218:
[----:B------:R-:W1:Y:S02]  /*9e20*/  MUFU.RCP R64, R71 ;  /* 0x0000004700407308 */ /* 0x000e640000001000 */
[----:B-1----:R-:W-:Y:S04]  /*9e30*/  FFMA R71, R71, R64, -1 ;  /* 0xbf80000047477423 */ /* 0x002fe80000000040 */
[----:B------:R-:W-:Y:S04]  /*9e40*/  FADD.FTZ R71, -R71, -RZ ;  /* 0x800000ff47477221 */ /* 0x000fe80000010100 */
[----:B------:R-:W-:Y:S07]  /*9e50*/  FFMA R64, R64, R71, R64 ;  /* 0x0000004740407223 */ /* 0x000fee0000000040 */
.L_x_219:
[----:B------:R-:W-:Y:S05]  /*9e60*/  BSYNC.RECONVERGENT B1 ;  /* 0x0000000000017941 */ /* 0x000fea0003800200 */
.L_x_217:
[----:B------:R-:W-:Y:S01]  /*9e70*/  ISETP.NE.AND P0, PT, R155, RZ, PT ;  /* 0x000000ff9b00720c */ /* 0x000fe20003f05270 */
[----:B------:R-:W-:Y:S01]  /*9e80*/  USHF.L.U32 UR8, UR40, 0xd, URZ ;  /* 0x0000000d28087899 */ /* 0x000fe200080006ff */
[----:B------:R-:W-:Y:S01]  /*9e90*/  FMUL R32, R0, R32 ;  /* 0x0000002000207220 */ /* 0x000fe20000400000 */
[----:B------:R-:W-:Y:S01]  /*9ea0*/  FMUL R33, R2, R33 ;  /* 0x0000002102217220 */ /* 0x000fe20000400000 */
[----:B------:R-:W-:Y:S01]  /*9eb0*/  FMUL R34, R3, R34 ;  /* 0x0000002203227220 */ /* 0x000fe20000400000 */
[----:B------:R-:W-:Y:S01]  /*9ec0*/  FMUL R36, R7, R36 ;  /* 0x0000002407247220 */ /* 0x000fe20000400000 */
[----:B------:R-:W-:Y:S01]  /*9ed0*/  FMUL R37, R4, R37 ;  /* 0x0000002504257220 */ /* 0x000fe20000400000 */
[----:B------:R-:W-:Y:S01]  /*9ee0*/  IADD3 R0, PT, PT, R152, UR8, RZ ;  /* 0x0000000898007c10 */ /* 0x000fe2000fffe0ff */
[----:B------:R-:W-:Y:S01]  /*9ef0*/  FMUL R38, R5, R38 ;  /* 0x0000002605267220 */ /* 0x000fe20000400000 */
        /* <DEDUP_REMOVED lines=8> */
[----:B------:R-:W-:Y:S01]  /*9f80*/  F2FP.BF16.F32.PACK_AB R12, R42, R41 ;  /* 0x000000292a0c723e */ /* 0x000fe200000010ff */
[----:B------:R-:W-:Y:S01]  /*9f90*/  FMUL R15, R14, R47 ;  /* 0x0000002f0e0f7220 */ /* 0x000fe20000400000 */
[----:B------:R-:W-:Y:S01]  /*9fa0*/  F2FP.BF16.F32.PACK_AB R13, R44, R43 ;  /* 0x0000002b2c0d723e */ /* 0x000fe200000010ff */
[----:B------:R-:W-:Y:S01]  /*9fb0*/  FMUL R48, R19, R48 ;  /* 0x0000003013307220 */ /* 0x000fe20000400000 */
[----:B------:R-:W-:Y:S01]  /*9fc0*/  F2FP.BF16.F32.PACK_AB R19, R40, R39 ;  /* 0x000000272813723e */ /* 0x000fe200000010ff */
        /* <DEDUP_REMOVED lines=12> */
[----:B------:R1:W-:Y:S01]  /*a090*/  STS.128 [R152+UR8], R16 ;  /* 0x0000001098007988 */ /* 0x0003e20008000c08 */
[----:B------:R-:W-:Y:S01]  /*a0a0*/  F2FP.BF16.F32.PACK_AB R15, R48, R15 ;  /* 0x0000000f300f723e */ /* 0x000fe200000010ff */
[--C-:B------:R-:W-:Y:S02]  /*a0b0*/  IMAD R2, R154, -0x10, R0.reuse ;  /* 0xfffffff09a027824 */ /* 0x100fe400078e0200 */
[----:B------:R-:W-:Y:S01]  /*a0c0*/  FMUL R4, R24, R57 ;  /* 0x0000003918047220 */ /* 0x000fe20000400000 */
[----:B------:R-:W-:Y:S01]  /*a0d0*/  FMUL R58, R25, R58 ;  /* 0x0000003a193a7220 */ /* 0x000fe20000400000 */
[----:B------:R-:W-:Y:S01]  /*a0e0*/  FMUL R5, R26, R59 ;  /* 0x0000003b1a057220 */ /* 0x000fe20000400000 */
[----:B------:R-:W-:Y:S01]  /*a0f0*/  FMUL R60, R31, R60 ;  /* 0x0000003c1f3c7220 */ /* 0x000fe20000400000 */
[----:B------:R1:W-:Y:S01]  /*a100*/  STS.128 [R2+0x10], R12 ;  /* 0x0000100c02007388 */ /* 0x0003e20000000c00 */
[----:B------:R-:W-:Y:S01]  /*a110*/  FMUL R6, R28, R61 ;  /* 0x0000003d1c067220 */ /* 0x000fe20000400000 */
[----:B------:R-:W-:Y:S01]  /*a120*/  FMUL R62, R29, R62 ;  /* 0x0000003e1d3e7220 */ /* 0x000fe20000400000 */
[----:B------:R-:W-:Y:S01]  /*a130*/  FMUL R7, R30, R63 ;  /* 0x0000003f1e077220 */ /* 0x000fe20000400000 */
[----:B------:R-:W-:Y:S01]  /*a140*/  FMUL R64, R35, R64 ;  /* 0x0000004023407220 */ /* 0x000fe20000400000 */
[----:B------:R-:W-:Y:S01]  /*a150*/  F2FP.BF16.F32.PACK_AB R8, R50, R8 ;  /* 0x000000083208723e */ /* 0x000fe200000010ff */
[----:B------:R-:W-:Y:S01]  /*a160*/  IMAD R0, R153, -0x10, R0 ;  /* 0xfffffff099007824 */ /* 0x000fe200078e0200 */
[----:B------:R-:W-:Y:S01]  /*a170*/  F2FP.BF16.F32.PACK_AB R9, R52, R9 ;  /* 0x000000093409723e */ /* 0x000fe200000010ff */
[----:B------:R-:W-:Y:S01]  /*a180*/  BSSY.RECONVERGENT B0, `(.L_x_220) ;  /* 0x0000021000007945 */ /* 0x000fe20003800200 */
[----:B------:R-:W-:Y:S02]  /*a190*/  F2FP.BF16.F32.PACK_AB R10, R54, R10 ;  /* 0x0000000a360a723e */ /* 0x000fe400000010ff */
[----:B------:R-:W-:Y:S02]  /*a1a0*/  F2FP.BF16.F32.PACK_AB R11, R56, R11 ;  /* 0x0000000b380b723e */ /* 0x000fe400000010ff */
[----:B------:R-:W-:Y:S02]  /*a1b0*/  F2FP.BF16.F32.PACK_AB R4, R58, R4 ;  /* 0x000000043a04723e */ /* 0x000fe400000010ff */
[----:B------:R-:W-:Y:S01]  /*a1c0*/  F2FP.BF16.F32.PACK_AB R5, R60, R5 ;  /* 0x000000053c05723e */ /* 0x000fe200000010ff */
[----:B------:R1:W-:Y:S01]  /*a1d0*/  STS.128 [R0+0x20], R8 ;  /* 0x0000200800007388 */ /* 0x0003e20000000c00 */
[----:B------:R-:W-:Y:S02]  /*a1e0*/  F2FP.BF16.F32.PACK_AB R6, R62, R6 ;  /* 0x000000063e06723e */ /* 0x000fe400000010ff */
[----:B------:R-:W-:Y:S02]  /*a1f0*/  F2FP.BF16.F32.PACK_AB R7, R64, R7 ;  /* 0x000000074007723e */ /* 0x000fe400000010ff */
[----:B------:R-:W-:Y:S05]  /*a200*/  LEA R3, R151, R2, 0x4 ;  /* 0x0000000297037211 */ /* 0x000fea00078e20ff */
[----:B------:R1:W-:Y:S01]  /*a210*/  STS.128 [R3+0x10], R4 ;  /* 0x0000100403007388 */ /* 0x0003e20000000c00 */
[----:B------:R-:W-:Y:S01]  /*a220*/  @!PT LDS RZ, [RZ] ;  /* 0x00000000fffff984 */ /* 0x000fe20000000800 */
[----:B------:R-:W-:Y:S01]  /*a230*/  @!PT LDS RZ, [RZ] ;  /* 0x00000000fffff984 */ /* 0x000fe20000000800 */
[----:B------:R-:W-:Y:S01]  /*a240*/  @!PT LDS RZ, [RZ] ;  /* 0x00000000fffff984 */ /* 0x000fe20000000800 */
[----:B------:R-:W-:Y:S01]  /*a250*/  @!PT LDS RZ, [RZ] ;  /* 0x00000000fffff984 */ /* 0x000fe20000000800 */
[----:B------:R2:W-:Y:S06]  /*a260*/  MEMBAR.ALL.CTA ;  /* 0x0000000000007992 */ /* 0x0005ec0000008000 */
[----:B--2---:R-:W2:Y:S02]  /*a270*/  FENCE.VIEW.ASYNC.S ;  /* 0x00000000000073c6 */ /* 0x004ea40000000000 */
[----:B--2---:R-:W-:Y:S06]  /*a280*/  BAR.SYNC.DEFER_BLOCKING 0x1, 0x80 ;  /* 0x0042000000007b1d */ /* 0x004fec0000010000 */
[----:B------:R-:W-:Y:S05]  /*a290*/  @P0 BRA `(.L_x_221) ;  /* 0x00000000003c0947 */ /* 0x000fea0003800000 */
[----:B------:R-:W-:Y:S01]  /*a2a0*/  UIADD3 UR10, UP0, UPT, UR44, 0x680, URZ ;  /* 0x000006802c0a7890 */ /* 0x000fe2000ff1e0ff */
[----:B------:R-:W-:Y:S01]  /*a2b0*/  R2UR UR4, R133 ;  /* 0x00000000850472ca */ /* 0x000fe200000e0000 */
[----:B------:R-:W-:Y:S01]  /*a2c0*/  IMAD.IADD R67, R137, 0x1, R67 ;  /* 0x0000000189437824 */ /* 0x000fe200078e0243 */
[----:B------:R-:W-:Y:S01]  /*a2d0*/  R2UR UR6, R136 ;  /* 0x00000000880672ca */ /* 0x000fe200000e0000 */
[----:B------:R-:W-:Y:S01]  /*a2e0*/  UIADD3.X UR11, UPT, UPT, URZ, UR45, URZ, UP0, !UPT ;  /* 0x0000002dff0b7290 */ /* 0x000fe200087fe4ff */
[----:B------:R-:W-:Y:S09]  /*a2f0*/  PLOP3.LUT P0, PT, PT, PT, PT, 0x80, 0x8 ;  /* 0x000000000008781c */ /* 0x000ff20003f0f070 */
[----:B------:R-:W-:Y:S11]  /*a300*/  UIADD3 UR4, UPT, UPT, UR4, 0x200, UR8 ;  /* 0x0000020004047890 */ /* 0x000ff6000fffe008 */
[----:B------:R-:W-:Y:S01]  /*a310*/  @!UPT UIADD3 URZ, UPT, UPT, URZ, URZ, URZ ;  /* 0x000000fffffff290 */ /* 0x000fe2000fffe0ff */
.L_x_222:
[----:B------:R-:W-:Y:S02]  /*a320*/  PLOP3.LUT P1, PT, P1, P0, PT, 0xf2, 0x2f ;  /* 0x00000000002f781c */ /* 0x000fe40000f21e72 */
[----:B------:R-:W-:Y:S01]  /*a330*/  @P0 R2UR P1, UR5, R67 ;  /* 0x00000000430502ca */ /* 0x000fe20000020000 */
[----:B------:R-:W-:Y:S07]  /*a340*/  UMOV UR7, UR36 ;  /* 0x0000002400077c82 */ /* 0x000fee0008000000 */
[----:B------:R-:W-:Y:S05]  /*a350*/  @P0 PLOP3.LUT P0, PT, P1, PT, PT, 0x80, 0x8 ;  /* 0x000000000008081c */ /* 0x000fea0000f0f070 */
[----:B------:R2:W-:Y:S08]  /*a360*/  UTMASTG.3D [UR4], [UR10] ;  /* 0x000000040a0073b5 */ /* 0x0005f00008010000 */
[----:B--2---:R-:W-:Y:S05]  /*a370*/  @P0 BRA.U.ANY `(.L_x_222) ;  /* 0xfffffffd00e80947 */ /* 0x004fea000393ffff */
[----:B------:R0:W-:Y:S02]  /*a380*/  UTMACMDFLUSH ;  /* 0x00000000000079b7 */ /* 0x0001e40000000000 */
.L_x_221:
[----:B------:R-:W-:Y:S05]  /*a390*/  BSYNC.RECONVERGENT B0 ;  /* 0x0000000000007941 */ /* 0x000fea0003800200 */
.L_x_220:
[----:B------:R-:W-:Y:S01]  /*a3a0*/  UIADD3 UR40, UPT, UPT, UR40, 0x1, URZ ;  /* 0x0000000128287890 */ /* 0x000fe2000fffe0ff */
[----:B------:R-:W-:Y:S01]  /*a3b0*/  ISETP.NE.AND P0, PT, R155, RZ, PT ;  /* 0x000000ff9b00720c */ /* 0x000fe20003f05270 */
[----:B------:R-:W-:Y:S02]  /*a3c0*/  BSSY.RECONVERGENT B0, `(.L_x_223) ;  /* 0x0000007000007945 */ /* 0x000fe40003800200 */
[----:B------:R-:W-:Y:S04]  /*a3d0*/  UISETP.NE.AND UP0, UPT, UR40, 0x3, UPT ;  /* 0x000000032800788c */ /* 0x000fe8000bf05270 */
[----:B------:R-:W-:Y:S02]  /*a3e0*/  USEL UR4, URZ, 0x1, UP0 ;  /* 0x00000001ff047887 */ /* 0x000fe40008000000 */
[----:B------:R-:W-:Y:S02]  /*a3f0*/  USEL UR40, UR40, URZ, UP0 ;  /* 0x000000ff28287287 */ /* 0x000fe40008000000 */
[----:B------:R-:W-:Y:S02]  /*a400*/  ULOP3.LUT UR41, UR41, UR4, URZ, 0x3c, !UPT ;  /* 0x0000000429297292 */ /* 0x000fe4000f8e3cff */
[----:B------:R-:W-:Y:S10]  /*a410*/  @P0 BRA `(.L_x_224) ;  /* 0x0000000000040947 */ /* 0x000ff40003800000 */
[----:B------:R-:W-:Y:S04]  /*a420*/  DEPBAR.LE SB0, 0x1 ;  /* 0x000080400000791a */ /* 0x000fe80000000000 */
.L_x_224:
[----:B------:R-:W-:Y:S05]  /*a430*/  BSYNC.RECONVERGENT B0 ;  /* 0x0000000000007941 */ /* 0x000fea0003800200 */
.L_x_223:
[----:B------:R-:W-:Y:S01]  /*a440*/  BAR.SYNC.DEFER_BLOCKING 0x1, 0x80 ;  /* 0x0042000000007b1d */ /* 0x000fe20000010000 */
[----:B------:R-:W-:Y:S01]  /*a450*/  ISETP.NE.AND P3, PT, R162, RZ, PT ;  /* 0x000000ffa200720c */ /* 0x000fe20003f65270 */
[----:B------:R-:W-:Y:S05]  /*a460*/  VIADD R142, R142, 0x1 ;  /* 0x000000018e8e7836 */ /* 0x000fea0000000000 */
[----:B------:R-:W-:Y:S01]  /*a470*/  ISETP.GE.U32.AND P0, PT, R142, 0x2, PT ;  /* 0x000000028e00780c */ /* 0x000fe20003f06070 */
[----:B------:R-:W-:Y:S11]  /*a480*/  BSSY.RECONVERGENT B0, `(.L_x_225) ;  /* 0x000000a000007945 */ /* 0x000ff60003800200 */
[----:B------:R-:W-:Y:S01]  /*a490*/  @!UPT UIADD3 URZ, UPT, UPT, URZ, URZ, URZ ;  /* 0x000000fffffff290 */ /* 0x000fe2000fffe0ff */
[----:B------:R-:W-:Y:S05]  /*a4a0*/  @!P0 BRA `(.L_x_226) ;  /* 0x00000000001c8947 */ /* 0x000fea0003800000 */
[C---:B-1----:R-:W-:Y:S02]  /*a4b0*/  @!P3 IMAD R0, R148.reuse, 0x8, R133 ;  /* 0x000000089400b824 */ /* 0x042fe400078e0285 */
[----:B------:R-:W-:Y:S02]  /*a4c0*/  VIADD R148, R148, 0x1 ;  /* 0x0000000194947836 */ /* 0x000fe40000000000 */
[----:B------:R-:W-:Y:S03]  /*a4d0*/  @!P3 VIADD R0, R0, 0xb8 ;  /* 0x000000b80000b836 */ /* 0x000fe60000000000 */
[----:B------:R-:W-:Y:S02]  /*a4e0*/  ISETP.NE.AND P0, PT, R148, 0x3, PT ;  /* 0x000000039400780c */ /* 0x000fe40003f05270 */
[----:B------:R-:W-:Y:S02]  /*a4f0*/  @!P3 PRMT R0, R134, 0x654, R0 ;  /* 0x000006548600b816 */ /* 0x000fe40000000000 */
[----:B------:R-:W-:Y:S02]  /*a500*/  SEL R148, R148, RZ, P0 ;  /* 0x000000ff94947207 */ /* 0x000fe40000000000 */
[----:B------:R2:W-:Y:S07]  /*a510*/  @!P3 SYNCS.ARRIVE.TRANS64.RED.A1T0 RZ, [R0+URZ], RZ ;  /* 0x000000ff00ffb9a7 */ /* 0x0005ee00081004ff */
.L_x_226:
[----:B------:R-:W-:Y:S05]  /*a520*/  BSYNC.RECONVERGENT B0 ;  /* 0x0000000000007941 */ /* 0x000fea0003800200 */
.L_x_225:
[----:B------:R-:W-:Y:S01]  /*a530*/  ISETP.NE.AND P0, PT, R160, RZ, PT ;  /* 0x000000ffa000720c */ /* 0x000fe20003f05270 */
[----:B------:R-:W-:Y:S01]  /*a540*/  IMAD.MOV.U32 R67, RZ, RZ, 0x20 ;  /* 0x00000020ff437424 */ /* 0x000fe200078e00ff */
[----:B------:R-:W-:Y:S02]  /*a550*/  ISETP.NE.AND P2, PT, R159, RZ, PT ;  /* 0x000000ff9f00720c */ /* 0x000fe40003f45270 */
[----:B------:R-:W-:Y:S02]  /*a560*/  PLOP3.LUT P1, PT, P3, P0, PT, 0xf8, 0x8f ;  /* 0x00000000008f781c */ /* 0x000fe40001f21f70 */
[----:B------:R-:W-:Y:S11]  /*a570*/  SEL R143, R143, 0x1, P3 ;  /* 0x000000018f8f7807 */ /* 0x000ff60001800000 */
[----:B------:R-:W3:Y:S01]  /*a580*/  @!P1 S2R R134, SR_CgaCtaId ;  /* 0x0000000000869919 */ /* 0x000ee20000008800 */
[----:B-12---:R-:W-:Y:S04]  /*a590*/  @!P1 MOV R0, 0x400 ;  /* 0x0000040000009802 */ /* 0x006fe80000000f00 */
[----:B---3--:R-:W-:Y:S02]  /*a5a0*/  @!P1 LEA R133, R134, R0, 0x18 ;  /* 0x0000000086859211 */ /* 0x008fe400078ec0ff */
[----:B------:R-:W-:Y:S03]  /*a5b0*/  @!P1 SHF.L.U32 R0, R144, 0x1f, RZ ;  /* 0x0000001f90009819 */ /* 0x000fe600000006ff */
[----:B------:R-:W-:Y:S04]  /*a5c0*/  @!P1 IMAD R2, R141, 0x8, R133 ;  /* 0x000000088d029824 */ /* 0x000fe800078e0285 */
[----:B------:R-:W1:Y:S02]  /*a5d0*/  @!P1 SYNCS.PHASECHK.TRANS64.TRYWAIT P0, [R2+URZ+0xa0], R0 ;  /* 0x0000a000020095a7 */ /* 0x000e6400080011ff */
[----:B-1----:R-:W-:Y:S02]  /*a5e0*/  @!P1 SEL R143, RZ, 0x1, !P0 ;  /* 0x00000001ff8f9807 */ /* 0x002fe40004000000 */
[----:B------:R-:W-:Y:S02]  /*a5f0*/  PLOP3.LUT P1, PT, PT, PT, PT, 0x80, 0x8 ;  /* 0x000000000008781c */ /* 0x000fe40003f2f070 */
[----:B------:R-:W-:Y:S02]  /*a600*/  PLOP3.LUT P0, PT, PT, PT, PT, 0x8, 0x80 ;  /* 0x000000000080781c */ /* 0x000fe40003f0e170 */
[----:B------:R-:W-:Y:S01]  /*a610*/  P2R R160, PR, RZ, 0x2 ;  /* 0x00000002ffa07803 */ /* 0x000fe20000000000 */
[----:B------:R-:W-:Y:S10]  /*a620*/  @P2 BRA `(.L_x_227) ;  /* 0xffffffbc004c2947 */ /* 0x000ff4000383ffff */
[----:B------:R-:W-:Y:S01]  /*a630*/  ISETP.NE.AND P2, PT, R158, RZ, PT ;  /* 0x000000ff9e00720c */ /* 0x000fe20003f45270 */
[----:B------:R-:W-:Y:S01]  /*a640*/  UIADD3 UR37, UPT, UPT, UR37, 0x2, URZ ;  /* 0x0000000225257890 */ /* 0x000fe2000fffe0ff */
[----:B------:R-:W-:Y:S01]  /*a650*/  ISETP.NE.AND P0, PT, R138, 0x2, PT ;  /* 0x000000028a00780c */ /* 0x000fe20003f05270 */
[----:B------:R-:W-:Y:S02]  /*a660*/  IMAD.IADD R23, R145, 0x1, R114 ;  /* 0x0000000191177824 */ /* 0x000fe400078e0272 */
[----:B------:R-:W-:Y:S01]  /*a670*/  IMAD.IADD R22, R146, 0x1, R115 ;  /* 0x0000000192167824 */ /* 0x000fe200078e0273 */
[----:B------:R-:W-:Y:S02]  /*a680*/  SEL R0, RZ, 0x1, P0 ;  /* 0x00000001ff007807 */ /* 0x000fe40000000000 */
[----:B------:R-:W-:Y:S02]  /*a690*/  SEL R138, R138, RZ, P0 ;  /* 0x000000ff8a8a7207 */ /* 0x000fe40000000000 */
[----:B------:R-:W-:-:S03]  /*a6a0*/  LOP3.LUT R149, R149, R0, RZ, 0x3c, !PT ;  /* 0x0000000095957212 */ /* 0x000fc600078e3cff */
[----:B------:R-:W-:Y:S01]  /*a6b0*/  @P2 R2UR UR36, R147 ;  /* 0x00000000932422ca */ /* 0x000fe200000e0000 */
[----:B------:R-:W-:-:S14]  /*a6c0*/  @P2 BRA `(.L_x_228) ;  /* 0xffffffac00c42947 */ /* 0x000fdc000383ffff */
[----:B------:R-:W-:-:S09]  /*a6d0*/  UISETP.NE.AND UP0, UPT, UR43, URZ, UPT ;  /* 0x000000ff2b00728c */ /* 0x000fd2000bf05270 */
[----:B------:R-:W-:Y:S05]  /*a6e0*/  BRA.U !UP0, `(.L_x_229) ;  /* 0x0000000108487547 */ /* 0x000fea000b800000 */
[----:B------:R-:W1:Y:S02]  /*a6f0*/  LDCU.64 UR4, c[0x0][0x890] ;  /* 0x00011200ff0477ac */ /* 0x000e640008000a00 */
[----:B-1----:R-:W-:-:S04]  /*a700*/  UISETP.NE.U32.AND UP0, UPT, UR4, URZ, UPT ;  /* 0x000000ff0400728c */ /* 0x002fc8000bf05070 */
[----:B------:R-:W-:-:S09]  /*a710*/  UISETP.NE.AND.EX UP0, UPT, UR5, URZ, UPT, UP0 ;  /* 0x000000ff0500728c */ /* 0x000fd2000bf05300 */
[----:B------:R-:W-:Y:S05]  /*a720*/  BRA.U UP0, `(.L_x_230) ;  /* 0x00000001000c7547 */ /* 0x000fea000b800000 */
[----:B------:R-:W-:-:S13]  /*a730*/  FSETP.NEU.AND P0, PT, R90, RZ, PT ;  /* 0x000000ff5a00720b */ /* 0x000fda0003f0d000 */
[----:B------:R-:W-:Y:S05]  /*a740*/  @!P0 EXIT ;  /* 0x000000000000894d */ /* 0x000fea0003800000 */
[----:B------:R-:W-:Y:S05]  /*a750*/  BRA `(.L_x_229) ;  /* 0x00000000002c7947 */ /* 0x000fea0003800000 */
.L_x_230:
[----:B------:R-:W-:Y:S01]  /*a760*/  ISETP.NE.AND P0, PT, R135, RZ, PT ;  /* 0x000000ff8700720c */ /* 0x000fe20003f05270 */
[----:B------:R-:W-:-:S12]  /*a770*/  BSSY.RECONVERGENT B0, `(.L_x_229) ;  /* 0x0000009000007945 */ /* 0x000fd80003800200 */
[----:B------:R-:W-:Y:S05]  /*a780*/  @P0 BRA `(.L_x_231) ;  /* 0x0000000000140947 */ /* 0x000fea0003800000 */
[----:B------:R-:W1:Y:S02]  /*a790*/  LDCU.64 UR4, c[0x0][0x888] ;  /* 0x00011100ff0477ac */ /* 0x000e640008000a00 */
[----:B-1----:R-:W-:-:S04]  /*a7a0*/  ISETP.NE.U32.AND P0, PT, RZ, UR4, PT ;  /* 0x00000004ff007c0c */ /* 0x002fc8000bf05070 */
[----:B------:R-:W-:-:S13]  /*a7b0*/  ISETP.NE.AND.EX P0, PT, RZ, UR5, PT, P0 ;  /* 0x00000005ff007c0c */ /* 0x000fda000bf05300 */
[----:B------:R-:W-:Y:S05]  /*a7c0*/  @!P0 EXIT ;  /* 0x000000000000894d */ /* 0x000fea0003800000 */
[----:B------:R-:W-:Y:S05]  /*a7d0*/  BRA `(.L_x_232) ;  /* 0x0000000000087947 */ /* 0x000fea0003800000 */
.L_x_231:
[----:B------:R-:W-:-:S13]  /*a7e0*/  FSETP.NEU.AND P0, PT, R90, RZ, PT ;  /* 0x000000ff5a00720b */ /* 0x000fda0003f0d000 */
[----:B------:R-:W-:Y:S05]  /*a7f0*/  @!P0 EXIT ;  /* 0x000000000000894d */ /* 0x000fea0003800000 */
.L_x_232:
[----:B------:R-:W-:Y:S05]  /*a800*/  BSYNC.RECONVERGENT B0 ;  /* 0x0000000000007941 */ /* 0x000fea0003800200 */
.L_x_229:
[----:B------:R-:W-:Y:S01]  /*a810*/  IMAD R0, R148, 0x8, R133 ;  /* 0x0000000894007824 */ /* 0x000fe200078e0285 */
[----:B------:R-:W-:-:S04]  /*a820*/  DEPBAR.LE SB0, 0x0 ;  /* 0x000080000000791a */ /* 0x000fc80000000000 */
[----:B------:R-:W-:-:S04]  /*a830*/  IADD3 R0, PT, PT, R0, 0xb8, RZ ;  /* 0x000000b800007810 */ /* 0x000fc80007ffe0ff */
[----:B------:R-:W-:-:S04]  /*a840*/  PRMT R0, R134, 0x654, R0 ;  /* 0x0000065486007816 */ /* 0x000fc80000000000 */
[----:B------:R-:W-:Y:S01]  /*a850*/  SYNCS.ARRIVE.TRANS64.RED.A1T0 RZ, [R0+URZ], RZ ;  /* 0x000000ff00ff79a7 */ /* 0x000fe200081004ff */
[----:B------:R-:W-:Y:S05]  /*a860*/  EXIT ;  /* 0x000000000000794d */ /* 0x000fea0003800000 */
.L_x_25:
[----:B--2---:R2:W4:Y:S02]  /*a870*/  SYNCS.PHASECHK.TRANS64.TRYWAIT P0, [R2+URZ+0x150], R3 ;  /* 0x00015003020075a7 */ /* 0x00452400080011ff */
[----:B----4-:R-:W-:Y:S05]  /*a880*/  @!P0 NANOSLEEP.SYNCS 0x989680 ;  /* 0x009896800000895d */ /* 0x010fea0003900000 */
[----:B------:R-:W4:Y:S02]  /*a890*/  @!P0 SYNCS.PHASECHK.TRANS64 P0, [R2+URZ+0x150], R3 ;  /* 0x00015003020085a7 */ /* 0x000f2400080010ff */
[----:B----4-:R-:W-:Y:S05]  /*a8a0*/  @!P0 BRA `(.L_x_25) ;  /* 0xfffffffc00f08947 */ /* 0x010fea000383ffff */
[----:B------:R-:W-:Y:S05]  /*a8b0*/  BRA `(.L_x_233) ;  /* 0xffffff6c00f47947 */ /* 0x000fea000383ffff */
.L_x_28:
[----:B------:R-:W-:-:S07]  /*a8c0*/  MOV R2, UR33 ;  /* 0x0000002100027c02 */ /* 0x000fce0008000f00 */
.L_x_234:
[----:B-1----:R1:W2:Y:S02]  /*a8d0*/  SYNCS.PHASECHK.TRANS64.TRYWAIT P0, [R2+URZ+0x50], R4 ;  /* 0x00005004020075a7 */ /* 0x0022a400080011ff */
[----:B--2---:R-:W-:Y:S05]  /*a8e0*/  @!P0 NANOSLEEP.SYNCS 0x989680 ;  /* 0x009896800000895d */ /* 0x004fea0003900000 */
[----:B------:R-:W2:Y:S02]  /*a8f0*/  @!P0 SYNCS.PHASECHK.TRANS64 P0, [R2+URZ+0x50], R4 ;  /* 0x00005004020085a7 */ /* 0x000ea400080010ff */
[----:B--2---:R-:W-:Y:S05]  /*a900*/  @!P0 BRA `(.L_x_234) ;  /* 0xfffffffc00f08947 */ /* 0x004fea000383ffff */
[----:B------:R-:W-:Y:S05]  /*a910*/  BRA `(.L_x_27) ;  /* 0xffffff70005c7947 */ /* 0x000fea000383ffff */
.L_x_35:
[----:B-1----:R-:W-:-:S07]  /*a920*/  MOV R2, UR17 ;  /* 0x0000001100027c02 */ /* 0x002fce0008000f00 */
.L_x_235:
[----:B-1----:R1:W2:Y:S02]  /*a930*/  SYNCS.PHASECHK.TRANS64.TRYWAIT P0, [R2+URZ+0x50], R4 ;  /* 0x00005004020075a7 */ /* 0x0022a400080011ff */
[----:B--2---:R-:W-:Y:S05]  /*a940*/  @!P0 NANOSLEEP.SYNCS 0x989680 ;  /* 0x009896800000895d */ /* 0x004fea0003900000 */
[----:B------:R-:W2:Y:S02]  /*a950*/  @!P0 SYNCS.PHASECHK.TRANS64 P0, [R2+URZ+0x50], R4 ;  /* 0x00005004020085a7 */ /* 0x000ea400080010ff */
[----:B--2---:R-:W-:Y:S05]  /*a960*/  @!P0 BRA `(.L_x_235) ;  /* 0xfffffffc00f08947 */ /* 0x004fea000383ffff */
[----:B------:R-:W-:Y:S05]  /*a970*/  BRA `(.L_x_34) ;  /* 0xffffff74001c7947 */ /* 0x000fea000383ffff */
.L_x_40:
[----:B-1----:R1:W2:Y:S02]  /*a980*/  SYNCS.PHASECHK.TRANS64.TRYWAIT P0, [R2+URZ+0xe0], R3 ;  /* 0x0000e003020075a7 */ /* 0x0022a400080011ff */
[----:B--2---:R-:W-:Y:S05]  /*a990*/  @!P0 NANOSLEEP.SYNCS 0x989680 ;  /* 0x009896800000895d */ /* 0x004fea0003900000 */
[----:B------:R-:W2:Y:S02]  /*a9a0*/  @!P0 SYNCS.PHASECHK.TRANS64 P0, [R2+URZ+0xe0], R3 ;  /* 0x0000e003020085a7 */ /* 0x000ea400080010ff */
[----:B--2---:R-:W-:Y:S05]  /*a9b0*/  @!P0 BRA `(.L_x_40) ;  /* 0xfffffffc00f08947 */ /* 0x004fea000383ffff */
[----:B------:R-:W-:Y:S05]  /*a9c0*/  BRA `(.L_x_236) ;  /* 0xffffff7400c07947 */ /* 0x000fea000383ffff */
.L_x_44:
[----:B---3--:R-:W-:-:S07]  /*a9d0*/  MOV R0, UR4 ;  /* 0x0000000400007c02 */ /* 0x008fce0008000f00 */
.L_x_237:
[----:B-1----:R1:W2:Y:S02]  /*a9e0*/  SYNCS.PHASECHK.TRANS64.TRYWAIT P0, [R0+URZ], R2 ;  /* 0x00000002000075a7 */ /* 0x0022a400080011ff */
[----:B--2---:R-:W-:Y:S05]  /*a9f0*/  @!P0 NANOSLEEP.SYNCS 0x989680 ;  /* 0x009896800000895d */ /* 0x004fea0003900000 */
[----:B------:R-:W2:Y:S02]  /*aa00*/  @!P0 SYNCS.PHASECHK.TRANS64 P0, [R0+URZ], R2 ;  /* 0x00000002000085a7 */ /* 0x000ea400080010ff */
[----:B--2---:R-:W-:Y:S05]  /*aa10*/  @!P0 BRA `(.L_x_237) ;  /* 0xfffffffc00f08947 */ /* 0x004fea000383ffff */
[----:B------:R-:W-:Y:S05]  /*aa20*/  BRA `(.L_x_238) ;  /* 0xffffff7c00307947 */ /* 0x000fea000383ffff */
.L_x_45:
[----:B---3--:R-:W-:-:S07]  /*aa30*/  MOV R0, UR4 ;  /* 0x0000000400007c02 */ /* 0x008fce0008000f00 */
.L_x_239:
[----:B-1----:R1:W2:Y:S02]  /*aa40*/  SYNCS.PHASECHK.TRANS64.TRYWAIT P0, [R0+URZ], R3 ;  /* 0x00000003000075a7 */ /* 0x0022a400080011ff */
[----:B--2---:R-:W-:Y:S05]  /*aa50*/  @!P0 NANOSLEEP.SYNCS 0x989680 ;  /* 0x009896800000895d */ /* 0x004fea0003900000 */
[----:B------:R-:W2:Y:S02]  /*aa60*/  @!P0 SYNCS.PHASECHK.TRANS64 P0, [R0+URZ], R3 ;  /* 0x00000003000085a7 */ /* 0x000ea400080010ff */
[----:B--2---:R-:W-:Y:S05]  /*aa70*/  @!P0 BRA `(.L_x_239) ;  /* 0xfffffffc00f08947 */ /* 0x004fea000383ffff */
[----:B------:R-:W-:Y:S05]  /*aa80*/  BRA `(.L_x_240) ;  /* 0xffffff7c003c7947 */ /* 0x000fea000383ffff */
.L_x_46:
[----:B---3--:R-:W-:-:S07]  /*aa90*/  MOV R0, UR4 ;  /* 0x0000000400007c02 */ /* 0x008fce0008000f00 */
.L_x_241:
[----:B-1----:R1:W2:Y:S02]  /*aaa0*/  SYNCS.PHASECHK.TRANS64.TRYWAIT P0, [R0+URZ], R3 ;  /* 0x00000003000075a7 */ /* 0x0022a400080011ff */
[----:B--2---:R-:W-:Y:S05]  /*aab0*/  @!P0 NANOSLEEP.SYNCS 0x989680 ;  /* 0x009896800000895d */ /* 0x004fea0003900000 */
[----:B------:R-:W2:Y:S02]  /*aac0*/  @!P0 SYNCS.PHASECHK.TRANS64 P0, [R0+URZ], R3 ;  /* 0x00000003000085a7 */ /* 0x000ea400080010ff */
[----:B--2---:R-:W-:Y:S05]  /*aad0*/  @!P0 BRA `(.L_x_241) ;  /* 0xfffffffc00f08947 */ /* 0x004fea000383ffff */
[----:B------:R-:W-:Y:S05]  /*aae0*/  BRA `(.L_x_242) ;  /* 0xffffff7c00487947 */ /* 0x000fea000383ffff */
.L_x_47:
[----:B---3--:R-:W-:-:S07]  /*aaf0*/  MOV R0, UR4 ;  /* 0x0000000400007c02 */ /* 0x008fce0008000f00 */
.L_x_243:
[----:B-1----:R1:W2:Y:S02]  /*ab00*/  SYNCS.PHASECHK.TRANS64.TRYWAIT P0, [R0+URZ], R3 ;  /* 0x00000003000075a7 */ /* 0x0022a400080011ff */
[----:B--2---:R-:W-:Y:S05]  /*ab10*/  @!P0 NANOSLEEP.SYNCS 0x989680 ;  /* 0x009896800000895d */ /* 0x004fea0003900000 */
[----:B------:R-:W2:Y:S02]  /*ab20*/  @!P0 SYNCS.PHASECHK.TRANS64 P0, [R0+URZ], R3 ;  /* 0x00000003000085a7 */ /* 0x000ea400080010ff */
[----:B--2---:R-:W-:Y:S05]  /*ab30*/  @!P0 BRA `(.L_x_243) ;  /* 0xfffffffc00f08947 */ /* 0x004fea000383ffff */
[----:B------:R-:W-:Y:S05]  /*ab40*/  BRA `(.L_x_244) ;  /* 0xffffff7c00547947 */ /* 0x000fea000383ffff */
.L_x_48:
[----:B---3--:R-:W-:-:S07]  /*ab50*/  MOV R0, UR4 ;  /* 0x0000000400007c02 */ /* 0x008fce0008000f00 */
.L_x_245:
[----:B-1----:R1:W2:Y:S02]  /*ab60*/  SYNCS.PHASECHK.TRANS64.TRYWAIT P0, [R0+URZ], R3 ;  /* 0x00000003000075a7 */ /* 0x0022a400080011ff */
[----:B--2---:R-:W-:Y:S05]  /*ab70*/  @!P0 NANOSLEEP.SYNCS 0x989680 ;  /* 0x009896800000895d */ /* 0x004fea0003900000 */
[----:B------:R-:W2:Y:S02]  /*ab80*/  @!P0 SYNCS.PHASECHK.TRANS64 P0, [R0+URZ], R3 ;  /* 0x00000003000085a7 */ /* 0x000ea400080010ff */
[----:B--2---:R-:W-:Y:S05]  /*ab90*/  @!P0 BRA `(.L_x_245) ;  /* 0xfffffffc00f08947 */ /* 0x004fea000383ffff */
[----:B------:R-:W-:Y:S05]  /*aba0*/  BRA `(.L_x_246) ;  /* 0xffffff7c00607947 */ /* 0x000fea000383ffff */
.L_x_49:
[----:B---3--:R-:W-:-:S07]  /*abb0*/  MOV R0, UR4 ;  /* 0x0000000400007c02 */ /* 0x008fce0008000f00 */
.L_x_247:
[----:B-1----:R1:W2:Y:S02]  /*abc0*/  SYNCS.PHASECHK.TRANS64.TRYWAIT P0, [R0+URZ], R3 ;  /* 0x00000003000075a7 */ /* 0x0022a400080011ff */
[----:B--2---:R-:W-:Y:S05]  /*abd0*/  @!P0 NANOSLEEP.SYNCS 0x989680 ;  /* 0x009896800000895d */ /* 0x004fea0003900000 */
[----:B------:R-:W2:Y:S02]  /*abe0*/  @!P0 SYNCS.PHASECHK.TRANS64 P0, [R0+URZ], R3 ;  /* 0x00000003000085a7 */ /* 0x000ea400080010ff */
[----:B--2---:R-:W-:Y:S05]  /*abf0*/  @!P0 BRA `(.L_x_247) ;  /* 0xfffffffc00f08947 */ /* 0x004fea000383ffff */
[----:B------:R-:W-:Y:S05]  /*ac00*/  BRA `(.L_x_248) ;  /* 0xffffff7c006c7947 */ /* 0x000fea000383ffff */
.L_x_50:
[----:B---3--:R-:W-:-:S07]  /*ac10*/  MOV R0, UR4 ;  /* 0x0000000400007c02 */ /* 0x008fce0008000f00 */
.L_x_249:
[----:B-1----:R1:W2:Y:S02]  /*ac20*/  SYNCS.PHASECHK.TRANS64.TRYWAIT P0, [R0+URZ], R3 ;  /* 0x00000003000075a7 */ /* 0x0022a400080011ff */
[----:B--2---:R-:W-:Y:S05]  /*ac30*/  @!P0 NANOSLEEP.SYNCS 0x989680 ;  /* 0x009896800000895d */ /* 0x004fea0003900000 */
[----:B------:R-:W2:Y:S02]  /*ac40*/  @!P0 SYNCS.PHASECHK.TRANS64 P0, [R0+URZ], R3 ;  /* 0x00000003000085a7 */ /* 0x000ea400080010ff */
[----:B--2---:R-:W-:Y:S05]  /*ac50*/  @!P0 BRA `(.L_x_249) ;  /* 0xfffffffc00f08947 */ /* 0x004fea000383ffff */
[----:B------:R-:W-:Y:S05]  /*ac60*/  BRA `(.L_x_250) ;  /* 0xffffff7c00787947 */ /* 0x000fea000383ffff */
.L_x_51:
[----:B---3--:R-:W-:-:S07]  /*ac70*/  MOV R0, UR4 ;  /* 0x0000000400007c02 */ /* 0x008fce0008000f00 */
.L_x_251:
[----:B-1----:R1:W2:Y:S02]  /*ac80*/  SYNCS.PHASECHK.TRANS64.TRYWAIT P0, [R0+URZ], R3 ;  /* 0x00000003000075a7 */ /* 0x0022a400080011ff */
[----:B--2---:R-:W-:Y:S05]  /*ac90*/  @!P0 NANOSLEEP.SYNCS 0x989680 ;  /* 0x009896800000895d */ /* 0x004fea0003900000 */
[----:B------:R-:W2:Y:S02]  /*aca0*/  @!P0 SYNCS.PHASECHK.TRANS64 P0, [R0+URZ], R3 ;  /* 0x00000003000085a7 */ /* 0x000ea400080010ff */
[----:B--2---:R-:W-:Y:S05]  /*acb0*/  @!P0 BRA `(.L_x_251) ;  /* 0xfffffffc00f08947 */ /* 0x004fea000383ffff */
[----:B------:R-:W-:Y:S05]  /*acc0*/  BRA `(.L_x_252) ;  /* 0xffffff7c00847947 */ /* 0x000fea000383ffff */
.L_x_52:
[----:B---3--:R-:W-:-:S07]  /*acd0*/  MOV R0, UR4 ;  /* 0x0000000400007c02 */ /* 0x008fce0008000f00 */
.L_x_253:
[----:B-1----:R1:W2:Y:S02]  /*ace0*/  SYNCS.PHASECHK.TRANS64.TRYWAIT P0, [R0+URZ], R3 ;  /* 0x00000003000075a7 */ /* 0x0022a400080011ff */
[----:B--2---:R-:W-:Y:S05]  /*acf0*/  @!P0 NANOSLEEP.SYNCS 0x989680 ;  /* 0x009896800000895d */ /* 0x004fea0003900000 */
[----:B------:R-:W2:Y:S02]  /*ad00*/  @!P0 SYNCS.PHASECHK.TRANS64 P0, [R0+URZ], R3 ;  /* 0x00000003000085a7 */ /* 0x000ea400080010ff */
[----:B--2---:R-:W-:Y:S05]  /*ad10*/  @!P0 BRA `(.L_x_253) ;  /* 0xfffffffc00f08947 */ /* 0x004fea000383ffff */
[----:B------:R-:W-:Y:S05]  /*ad20*/  BRA `(.L_x_254) ;  /* 0xffffff7c00907947 */ /* 0x000fea000383ffff */
.L_x_55:
[----:B-1----:R1:W2:Y:S02]  /*ad30*/  SYNCS.PHASECHK.TRANS64.TRYWAIT P0, [R0+URZ+0x140], R4 ;  /* 0x00014004000075a7 */ /* 0x0022a400080011ff */
[----:B--2---:R-:W-:Y:S05]  /*ad40*/  @!P0 NANOSLEEP.SYNCS 0x989680 ;  /* 0x009896800000895d */ /* 0x004fea0003900000 */
[----:B------:R-:W2:Y:S02]  /*ad50*/  @!P0 SYNCS.PHASECHK.TRANS64 P0, [R0+URZ+0x140], R4 ;  /* 0x00014004000085a7 */ /* 0x000ea400080010ff */
[----:B--2---:R-:W-:Y:S05]  /*ad60*/  @!P0 BRA `(.L_x_55) ;  /* 0xfffffffc00f08947 */ /* 0x004fea000383ffff */
[----:B------:R-:W-:Y:S05]  /*ad70*/  BRA `(.L_x_255) ;  /* 0xffffff7c00f07947 */ /* 0x000fea000383ffff */
.L_x_56:
[----:B------:R-:W-:-:S07]  /*ad80*/  MOV R0, UR5 ;  /* 0x0000000500007c02 */ /* 0x000fce0008000f00 */
.L_x_256:
[----:B-1----:R1:W2:Y:S02]  /*ad90*/  SYNCS.PHASECHK.TRANS64.TRYWAIT P0, [R0+URZ+0xf0], R5 ;  /* 0x0000f005000075a7 */ /* 0x0022a400080011ff */
[----:B--2---:R-:W-:Y:S05]  /*ada0*/  @!P0 NANOSLEEP.SYNCS 0x989680 ;  /* 0x009896800000895d */ /* 0x004fea0003900000 */
[----:B------:R-:W2:Y:S02]  /*adb0*/  @!P0 SYNCS.PHASECHK.TRANS64 P0, [R0+URZ+0xf0], R5 ;  /* 0x0000f005000085a7 */ /* 0x000ea400080010ff */
[----:B--2---:R-:W-:Y:S05]  /*adc0*/  @!P0 BRA `(.L_x_256) ;  /* 0xfffffffc00f08947 */ /* 0x004fea000383ffff */
[----:B------:R-:W-:Y:S05]  /*add0*/  BRA `(.L_x_257) ;  /* 0xffffff8000007947 */ /* 0x000fea000383ffff */
.L_x_57:
[----:B-1----:R1:W2:Y:S02]  /*ade0*/  SYNCS.PHASECHK.TRANS64.TRYWAIT P1, [R0+URZ+0xe0], R4 ;  /* 0x0000e004000075a7 */ /* 0x0022a400080211ff */
[----:B--2---:R-:W-:Y:S05]  /*adf0*/  @!P1 NANOSLEEP.SYNCS 0x989680 ;  /* 0x009896800000995d */ /* 0x004fea0003900000 */
[----:B------:R-:W2:Y:S02]  /*ae00*/  @!P1 SYNCS.PHASECHK.TRANS64 P1, [R0+URZ+0xe0], R4 ;  /* 0x0000e004000095a7 */ /* 0x000ea400080210ff */
[----:B--2---:R-:W-:Y:S05]  /*ae10*/  @!P1 BRA `(.L_x_57) ;  /* 0xfffffffc00f09947 */ /* 0x004fea000383ffff */
[----:B------:R-:W-:Y:S05]  /*ae20*/  BRA `(.L_x_258) ;  /* 0xffffff8000307947 */ /* 0x000fea000383ffff */
.L_x_60:
[----:B------:R-:W-:-:S07]  /*ae30*/  MOV R0, UR5 ;  /* 0x0000000500007c02 */ /* 0x000fce0008000f00 */
.L_x_259:
[----:B-1----:R1:W2:Y:S02]  /*ae40*/  SYNCS.PHASECHK.TRANS64.TRYWAIT P0, [R0+URZ+0xf0], R2 ;  /* 0x0000f002000075a7 */ /* 0x0022a400080011ff */
[----:B--2---:R-:W-:Y:S05]  /*ae50*/  @!P0 NANOSLEEP.SYNCS 0x989680 ;  /* 0x009896800000895d */ /* 0x004fea0003900000 */
[----:B------:R-:W2:Y:S02]  /*ae60*/  @!P0 SYNCS.PHASECHK.TRANS64 P0, [R0+URZ+0xf0], R2 ;  /* 0x0000f002000085a7 */ /* 0x000ea400080010ff */
[----:B--2---:R-:W-:Y:S05]  /*ae70*/  @!P0 BRA `(.L_x_259) ;  /* 0xfffffffc00f08947 */ /* 0x004fea000383ffff */
[----:B------:R-:W-:Y:S05]  /*ae80*/  BRA `(.L_x_59) ;  /* 0xffffff8000847947 */ /* 0x000fea000383ffff */
.L_x_69:
[----:B-1----:R-:W-:-:S04]  /*ae90*/  MOV R4, UR7 ;  /* 0x0000000700047c02 */ /* 0x002fc80008000f00 */
[----:B------:R1:W2:Y:S03]  /*aea0*/  SYNCS.PHASECHK.TRANS64.TRYWAIT P0, [R4+URZ+0x8], R5 ;  /* 0x00000805040075a7 */ /* 0x0002a600080011ff */
[----:B--2---:R-:W-:Y:S05]  /*aeb0*/  @!P0 NANOSLEEP.SYNCS 0x989680 ;  /* 0x009896800000895d */ /* 0x004fea0003900000 */
[----:B------:R-:W2:Y:S02]  /*aec0*/  @!P0 SYNCS.PHASECHK.TRANS64 P0, [R4+URZ+0x8], R5 ;  /* 0x00000805040085a7 */ /* 0x000ea400080010ff */
[----:B--2---:R-:W-:Y:S05]  /*aed0*/  @!P0 BRA `(.L_x_69) ;  /* 0xfffffffc00ec8947 */ /* 0x004fea000383ffff */
[----:B------:R-:W-:Y:S05]  /*aee0*/  BRA `(.L_x_68) ;  /* 0xffffff8400387947 */ /* 0x000fea000383ffff */
.L_x_71:
[----:B------:R-:W-:Y:S01]  /*aef0*/  BSSY B0, `(.L_x_260) ;  /* 0x0000006000007945 */ /* 0x000fe20003800000 */
[----:B------:R-:W-:-:S07]  /*af00*/  MOV R15, 0xffffffff ;  /* 0xffffffff000f7802 */ /* 0x000fce0000000f00 */
[----:B-1---5:R-:W-:Y:S05]  /*af10*/  WARPSYNC.COLLECTIVE R15, `(.L_x_261) ;  /* 0x000000000f0c7348 */ /* 0x022fea0003c00000 */
[----:B------:R-:W-:Y:S02]  /*af20*/  ELECT P6, UR79, PT ;  /* 0x00000000004f782f */ /* 0x000fe400038c0000 */
[----:B------:R-:W-:Y:S01]  /*af30*/  MOV R14, UR79 ;  /* 0x0000004f000e7c02 */ /* 0x000fe20008000f00 */
[----:B-1---5:R-:W-:Y:S10]  /*af40*/  ENDCOLLECTIVE ;  /* 0x000000000000791b */ /* 0x022ff40003800000 */
.L_x_261:
[----:B------:R-:W-:Y:S05]  /*af50*/  BSYNC B0 ;  /* 0x0000000000007941 */ /* 0x000fea0003800000 */
.L_x_260:
[----:B------:R-:W-:Y:S05]  /*af60*/  BRA `(.L_x_262) ;  /* 0xffffff8400687947 */ /* 0x000fea000383ffff */
.L_x_73:
[----:B-1----:R-:W-:-:S04]  /*af70*/  MOV R2, UR7 ;  /* 0x0000000700027c02 */ /* 0x002fc80008000f00 */
[----:B------:R1:W2:Y:S03]  /*af80*/  SYNCS.PHASECHK.TRANS64.TRYWAIT P0, [R2+URZ+0x8], R3 ;  /* 0x00000803020075a7 */ /* 0x0002a600080011ff */
[----:B--2---:R-:W-:Y:S05]  /*af90*/  @!P0 NANOSLEEP.SYNCS 0x989680 ;  /* 0x009896800000895d */ /* 0x004fea0003900000 */
[----:B------:R-:W2:Y:S02]  /*afa0*/  @!P0 SYNCS.PHASECHK.TRANS64 P0, [R2+URZ+0x8], R3 ;  /* 0x00000803020085a7 */ /* 0x000ea400080010ff */
[----:B--2---:R-:W-:Y:S05]  /*afb0*/  @!P0 BRA `(.L_x_73) ;  /* 0xfffffffc00ec8947 */ /* 0x004fea000383ffff */
[----:B------:R-:W-:Y:S05]  /*afc0*/  BRA `(.L_x_72) ;  /* 0xffffff84006c7947 */ /* 0x000fea000383ffff */
.L_x_74:
[----:B-1----:R1:W2:Y:S02]  /*afd0*/  SYNCS.PHASECHK.TRANS64.TRYWAIT P0, [R0+URZ+0xe0], R4 ;  /* 0x0000e004000075a7 */ /* 0x0022a400080011ff */
[----:B--2---:R-:W-:Y:S05]  /*afe0*/  @!P0 NANOSLEEP.SYNCS 0x989680 ;  /* 0x009896800000895d */ /* 0x004fea0003900000 */
[----:B------:R-:W2:Y:S02]  /*aff0*/  @!P0 SYNCS.PHASECHK.TRANS64 P0, [R0+URZ+0xe0], R4 ;  /* 0x0000e004000085a7 */ /* 0x000ea400080010ff */
[----:B--2---:R-:W-:Y:S05]  /*b000*/  @!P0 BRA `(.L_x_74) ;  /* 0xfffffffc00f08947 */ /* 0x004fea000383ffff */
[----:B------:R-:W-:Y:S05]  /*b010*/  BRA `(.L_x_263) ;  /* 0xffffff8800587947 */ /* 0x000fea000383ffff */
.L_x_76:
[----:B------:R-:W-:-:S07]  /*b020*/  MOV R0, UR9 ;  /* 0x0000000900007c02 */ /* 0x000fce0008000f00 */
.L_x_264:
[----:B-1----:R1:W2:Y:S02]  /*b030*/  SYNCS.PHASECHK.TRANS64.TRYWAIT P0, [R0+URZ+0x120], R4 ;  /* 0x00012004000075a7 */ /* 0x0022a400080011ff */
[----:B--2---:R-:W-:Y:S05]  /*b040*/  @!P0 NANOSLEEP.SYNCS 0x989680 ;  /* 0x009896800000895d */ /* 0x004fea0003900000 */
[----:B------:R-:W2:Y:S02]  /*b050*/  @!P0 SYNCS.PHASECHK.TRANS64 P0, [R0+URZ+0x120], R4 ;  /* 0x00012004000085a7 */ /* 0x000ea400080010ff */
[----:B--2---:R-:W-:Y:S05]  /*b060*/  @!P0 BRA `(.L_x_264) ;  /* 0xfffffffc00f08947 */ /* 0x004fea000383ffff */
[----:B------:R-:W-:Y:S05]  /*b070*/  BRA `(.L_x_265) ;  /* 0xffffff8800a47947 */ /* 0x000fea000383ffff */
.L_x_79:
[----:B------:R-:W-:Y:S07]  /*b080*/  MOV R0, UR8 ;  /* 0x0000000800007c02 */ /* 0x000fee0008000f00 */
.L_x_266:
[----:B-1----:R1:W2:Y:S02]  /*b090*/  SYNCS.PHASECHK.TRANS64.TRYWAIT P0, [R0+URZ], R4 ;  /* 0x00000004000075a7 */ /* 0x0022a400080011ff */
[----:B--2---:R-:W-:Y:S05]  /*b0a0*/  @!P0 NANOSLEEP.SYNCS 0x989680 ;  /* 0x009896800000895d */ /* 0x004fea0003900000 */
[----:B------:R-:W2:Y:S02]  /*b0b0*/  @!P0 SYNCS.PHASECHK.TRANS64 P0, [R0+URZ], R4 ;  /* 0x00000004000085a7 */ /* 0x000ea400080010ff */
[----:B--2---:R-:W-:Y:S05]  /*b0c0*/  @!P0 BRA `(.L_x_266) ;  /* 0xfffffffc00f08947 */ /* 0x004fea000383ffff */
[----:B------:R-:W-:Y:S05]  /*b0d0*/  BRA `(.L_x_78) ;  /* 0xffffff8800b87947 */ /* 0x000fea000383ffff */
.L_x_83:
[----:B-1----:R-:W-:-:S07]  /*b0e0*/  MOV R0, UR8 ;  /* 0x0000000800007c02 */ /* 0x002fce0008000f00 */
.L_x_267:
[----:B-1----:R1:W2:Y:S02]  /*b0f0*/  SYNCS.PHASECHK.TRANS64.TRYWAIT P0, [R0+URZ], R2 ;  /* 0x00000002000075a7 */ /* 0x0022a400080011ff */
[----:B--2---:R-:W-:Y:S05]  /*b100*/  @!P0 NANOSLEEP.SYNCS 0x989680 ;  /* 0x009896800000895d */ /* 0x004fea0003900000 */
[----:B------:R-:W2:Y:S02]  /*b110*/  @!P0 SYNCS.PHASECHK.TRANS64 P0, [R0+URZ], R2 ;  /* 0x00000002000085a7 */ /* 0x000ea400080010ff */
[----:B--2---:R-:W-:Y:S05]  /*b120*/  @!P0 BRA `(.L_x_267) ;  /* 0xfffffffc00f08947 */ /* 0x004fea000383ffff */
[----:B------:R-:W-:Y:S05]  /*b130*/  BRA `(.L_x_268) ;  /* 0xffffff8c00ac7947 */ /* 0x000fea000383ffff */
.L_x_84:
[----:B------:R-:W-:-:S07]  /*b140*/  MOV R0, UR8 ;  /* 0x0000000800007c02 */ /* 0x000fce0008000f00 */
.L_x_269:
[----:B-1----:R1:W2:Y:S02]  /*b150*/  SYNCS.PHASECHK.TRANS64.TRYWAIT P0, [R0+URZ], R3 ;  /* 0x00000003000075a7 */ /* 0x0022a400080011ff */
[----:B--2---:R-:W-:Y:S05]  /*b160*/  @!P0 NANOSLEEP.SYNCS 0x989680 ;  /* 0x009896800000895d */ /* 0x004fea0003900000 */
[----:B------:R-:W2:Y:S02]  /*b170*/  @!P0 SYNCS.PHASECHK.TRANS64 P0, [R0+URZ], R3 ;  /* 0x00000003000085a7 */ /* 0x000ea400080010ff */
[----:B--2---:R-:W-:Y:S05]  /*b180*/  @!P0 BRA `(.L_x_269) ;  /* 0xfffffffc00f08947 */ /* 0x004fea000383ffff */
[----:B------:R-:W-:Y:S05]  /*b190*/  BRA `(.L_x_270) ;  /* 0xffffff8c00b87947 */ /* 0x000fea000383ffff */
.L_x_85:
[----:B------:R-:W-:-:S07]  /*b1a0*/  MOV R0, UR8 ;  /* 0x0000000800007c02 */ /* 0x000fce0008000f00 */
.L_x_271:
[----:B-1----:R1:W2:Y:S02]  /*b1b0*/  SYNCS.PHASECHK.TRANS64.TRYWAIT P0, [R0+URZ], R3 ;  /* 0x00000003000075a7 */ /* 0x0022a400080011ff */
[----:B--2---:R-:W-:Y:S05]  /*b1c0*/  @!P0 NANOSLEEP.SYNCS 0x989680 ;  /* 0x009896800000895d */ /* 0x004fea0003900000 */
[----:B------:R-:W2:Y:S02]  /*b1d0*/  @!P0 SYNCS.PHASECHK.TRANS64 P0, [R0+URZ], R3 ;  /* 0x00000003000085a7 */ /* 0x000ea400080010ff */
[----:B--2---:R-:W-:Y:S05]  /*b1e0*/  @!P0 BRA `(.L_x_271) ;  /* 0xfffffffc00f08947 */ /* 0x004fea000383ffff */
[----:B------:R-:W-:Y:S05]  /*b1f0*/  BRA `(.L_x_272) ;  /* 0xffffff8c00c47947 */ /* 0x000fea000383ffff */
.L_x_88:
[----:B------:R-:W-:-:S07]  /*b200*/  MOV R0, UR7 ;  /* 0x0000000700007c02 */ /* 0x000fce0008000f00 */
.L_x_273:
[----:B-1----:R1:W2:Y:S02]  /*b210*/  SYNCS.PHASECHK.TRANS64.TRYWAIT P1, [R0+URZ+0x160], R2 ;  /* 0x00016002000075a7 */ /* 0x0022a400080211ff */
[----:B--2---:R-:W-:Y:S05]  /*b220*/  @!P1 NANOSLEEP.SYNCS 0x989680 ;  /* 0x009896800000995d */ /* 0x004fea0003900000 */
[----:B------:R-:W2:Y:S02]  /*b230*/  @!P1 SYNCS.PHASECHK.TRANS64 P1, [R0+URZ+0x160], R2 ;  /* 0x00016002000095a7 */ /* 0x000ea400080210ff */
[----:B--2---:R-:W-:Y:S05]  /*b240*/  @!P1 BRA `(.L_x_273) ;  /* 0xfffffffc00f09947 */ /* 0x004fea000383ffff */
[----:B------:R-:W-:Y:S05]  /*b250*/  BRA `(.L_x_274) ;  /* 0xffffff9000107947 */ /* 0x000fea000383ffff */
.L_x_93:
[----:B--2---:R2:W4:Y:S02]  /*b260*/  SYNCS.PHASECHK.TRANS64.TRYWAIT P0, [R0+URZ+0xe0], R2 ;  /* 0x0000e002000075a7 */ /* 0x00452400080011ff */
[----:B----4-:R-:W-:Y:S05]  /*b270*/  @!P0 NANOSLEEP.SYNCS 0x989680 ;  /* 0x009896800000895d */ /* 0x010fea0003900000 */
[----:B------:R-:W4:Y:S02]  /*b280*/  @!P0 SYNCS.PHASECHK.TRANS64 P0, [R0+URZ+0xe0], R2 ;  /* 0x0000e002000085a7 */ /* 0x000f2400080010ff */
[----:B----4-:R-:W-:Y:S05]  /*b290*/  @!P0 BRA `(.L_x_93) ;  /* 0xfffffffc00f08947 */ /* 0x010fea000383ffff */
[----:B------:R-:W-:Y:S05]  /*b2a0*/  BRA `(.L_x_275) ;  /* 0xffffff9400147947 */ /* 0x000fea000383ffff */
.L_x_96:
[----:B------:R-:W-:Y:S07]  /*b2b0*/  MOV R0, UR5 ;  /* 0x0000000500007c02 */ /* 0x000fee0008000f00 */
.L_x_276:
[----:B--2---:R2:W4:Y:S02]  /*b2c0*/  SYNCS.PHASECHK.TRANS64.TRYWAIT P0, [R0+URZ+0xd8], R2 ;  /* 0x0000d802000075a7 */ /* 0x00452400080011ff */
[----:B----4-:R-:W-:Y:S05]  /*b2d0*/  @!P0 NANOSLEEP.SYNCS 0x989680 ;  /* 0x009896800000895d */ /* 0x010fea0003900000 */
[----:B------:R-:W4:Y:S02]  /*b2e0*/  @!P0 SYNCS.PHASECHK.TRANS64 P0, [R0+URZ+0xd8], R2 ;  /* 0x0000d802000085a7 */ /* 0x000f2400080010ff */
[----:B----4-:R-:W-:Y:S05]  /*b2f0*/  @!P0 BRA `(.L_x_276) ;  /* 0xfffffffc00f08947 */ /* 0x010fea000383ffff */
[----:B------:R-:W-:Y:S05]  /*b300*/  BRA `(.L_x_95) ;  /* 0xffffff9400f47947 */ /* 0x000fea000383ffff */
.L_x_99:
[----:B------:R-:W-:Y:S07]  /*b310*/  MOV R0, UR16 ;  /* 0x0000001000007c02 */ /* 0x000fee0008000f00 */
.L_x_277:
[----:B-1----:R1:W2:Y:S02]  /*b320*/  SYNCS.PHASECHK.TRANS64.TRYWAIT P0, [R0+URZ+0xb8], R9 ;  /* 0x0000b809000075a7 */ /* 0x0022a400080011ff */
[----:B--2---:R-:W-:Y:S05]  /*b330*/  @!P0 NANOSLEEP.SYNCS 0x989680 ;  /* 0x009896800000895d */ /* 0x004fea0003900000 */
[----:B------:R-:W2:Y:S02]  /*b340*/  @!P0 SYNCS.PHASECHK.TRANS64 P0, [R0+URZ+0xb8], R9 ;  /* 0x0000b809000085a7 */ /* 0x000ea400080010ff */
[----:B--2---:R-:W-:Y:S05]  /*b350*/  @!P0 BRA `(.L_x_277) ;  /* 0xfffffffc00f08947 */ /* 0x004fea000383ffff */
[----:B------:R-:W-:Y:S05]  /*b360*/  BRA `(.L_x_278) ;  /* 0xffffff98006c7947 */ /* 0x000fea000383ffff */
.L_x_100:
[----:B------:R-:W-:Y:S07]  /*b370*/  MOV R0, UR14 ;  /* 0x0000000e00007c02 */ /* 0x000fee0008000f00 */
.L_x_279:
[----:B-1----:R1:W2:Y:S02]  /*b380*/  SYNCS.PHASECHK.TRANS64.TRYWAIT P0, [R0+URZ+0xb8], R22 ;  /* 0x0000b816000075a7 */ /* 0x0022a400080011ff */
[----:B--2---:R-:W-:Y:S05]  /*b390*/  @!P0 NANOSLEEP.SYNCS 0x989680 ;  /* 0x009896800000895d */ /* 0x004fea0003900000 */
[----:B------:R-:W2:Y:S02]  /*b3a0*/  @!P0 SYNCS.PHASECHK.TRANS64 P0, [R0+URZ+0xb8], R22 ;  /* 0x0000b816000085a7 */ /* 0x000ea400080010ff */
[----:B--2---:R-:W-:Y:S05]  /*b3b0*/  @!P0 BRA `(.L_x_279) ;  /* 0xfffffffc00f08947 */ /* 0x004fea000383ffff */
[----:B------:R-:W-:Y:S05]  /*b3c0*/  BRA `(.L_x_280) ;  /* 0xffffff9c000c7947 */ /* 0x000fea000383ffff */
.L_x_102:
[----:B------:R-:W-:-:S07]  /*b3d0*/  MOV R0, UR4 ;  /* 0x0000000400007c02 */ /* 0x000fce0008000f00 */
.L_x_281:
[----:B-1----:R1:W4:Y:S02]  /*b3e0*/  SYNCS.PHASECHK.TRANS64.TRYWAIT P0, [R0+URZ], R2 ;  /* 0x00000002000075a7 */ /* 0x00232400080011ff */
[----:B----4-:R-:W-:Y:S05]  /*b3f0*/  @!P0 NANOSLEEP.SYNCS 0x989680 ;  /* 0x009896800000895d */ /* 0x010fea0003900000 */
[----:B------:R-:W4:Y:S02]  /*b400*/  @!P0 SYNCS.PHASECHK.TRANS64 P0, [R0+URZ], R2 ;  /* 0x00000002000085a7 */ /* 0x000f2400080010ff */
[----:B----4-:R-:W-:Y:S05]  /*b410*/  @!P0 BRA `(.L_x_281) ;  /* 0xfffffffc00f08947 */ /* 0x010fea000383ffff */
[----:B------:R-:W-:Y:S05]  /*b420*/  BRA `(.L_x_282) ;  /* 0xffffff9c00987947 */ /* 0x000fea000383ffff */
.L_x_103:
[----:B------:R-:W-:-:S07]  /*b430*/  MOV R0, UR4 ;  /* 0x0000000400007c02 */ /* 0x000fce0008000f00 */
.L_x_283:
[----:B-1----:R1:W4:Y:S02]  /*b440*/  SYNCS.PHASECHK.TRANS64.TRYWAIT P0, [R0+URZ], R2 ;  /* 0x00000002000075a7 */ /* 0x00232400080011ff */
[----:B----4-:R-:W-:Y:S05]  /*b450*/  @!P0 NANOSLEEP.SYNCS 0x989680 ;  /* 0x009896800000895d */ /* 0x010fea0003900000 */
[----:B------:R-:W4:Y:S02]  /*b460*/  @!P0 SYNCS.PHASECHK.TRANS64 P0, [R0+URZ], R2 ;  /* 0x00000002000085a7 */ /* 0x000f2400080010ff */
[----:B----4-:R-:W-:Y:S05]  /*b470*/  @!P0 BRA `(.L_x_283) ;  /* 0xfffffffc00f08947 */ /* 0x010fea000383ffff */
[----:B------:R-:W-:Y:S05]  /*b480*/  BRA `(.L_x_284) ;  /* 0xffffff9c00a47947 */ /* 0x000fea000383ffff */
.L_x_105:
[----:B-1----:R1:W2:Y:S02]  /*b490*/  SYNCS.PHASECHK.TRANS64.TRYWAIT P0, [R0+URZ+0xe0], R2 ;  /* 0x0000e002000075a7 */ /* 0x0022a400080011ff */
[----:B--2---:R-:W-:Y:S05]  /*b4a0*/  @!P0 NANOSLEEP.SYNCS 0x989680 ;  /* 0x009896800000895d */ /* 0x004fea0003900000 */
[----:B------:R-:W2:Y:S02]  /*b4b0*/  @!P0 SYNCS.PHASECHK.TRANS64 P0, [R0+URZ+0xe0], R2 ;  /* 0x0000e002000085a7 */ /* 0x000ea400080010ff */
[----:B--2---:R-:W-:Y:S05]  /*b4c0*/  @!P0 BRA `(.L_x_105) ;  /* 0xfffffffc00f08947 */ /* 0x004fea000383ffff */
[----:B------:R-:W-:Y:S05]  /*b4d0*/  BRA `(.L_x_285) ;  /* 0xffffffa000607947 */ /* 0x000fea000383ffff */
.L_x_119:
[----:B-1----:R1:W2:Y:S02]  /*b4e0*/  SYNCS.PHASECHK.TRANS64.TRYWAIT P0, [R2+URZ+0xa0], R0 ;  /* 0x0000a000020075a7 */ /* 0x0022a400080011ff */
[----:B--2---:R-:W-:Y:S05]  /*b4f0*/  @!P0 NANOSLEEP.SYNCS 0x989680 ;  /* 0x009896800000895d */ /* 0x004fea0003900000 */
[----:B------:R-:W2:Y:S02]  /*b500*/  @!P0 SYNCS.PHASECHK.TRANS64 P0, [R2+URZ+0xa0], R0 ;  /* 0x0000a000020085a7 */ /* 0x000ea400080010ff */
[----:B--2---:R-:W-:Y:S05]  /*b510*/  @!P0 BRA `(.L_x_119) ;  /* 0xfffffffc00f08947 */ /* 0x004fea000383ffff */
[----:B------:R-:W-:Y:S05]  /*b520*/  BRA `(.L_x_118) ;  /* 0xffffffac00dc7947 */ /* 0x000fea000383ffff */
.L_x_122:
[----:B--2---:R2:W1:Y:S02]  /*b530*/  SYNCS.PHASECHK.TRANS64.TRYWAIT P0, [R88+URZ+0x100], R0 ;  /* 0x00010000580075a7 */ /* 0x00446400080011ff */
[----:B-1----:R-:W-:Y:S05]  /*b540*/  @!P0 NANOSLEEP.SYNCS 0x989680 ;  /* 0x009896800000895d */ /* 0x002fea0003900000 */
[----:B------:R-:W1:Y:S02]  /*b550*/  @!P0 SYNCS.PHASECHK.TRANS64 P0, [R88+URZ+0x100], R0 ;  /* 0x00010000580085a7 */ /* 0x000e6400080010ff */
[----:B-1----:R-:W-:Y:S05]  /*b560*/  @!P0 BRA `(.L_x_122) ;  /* 0xfffffffc00f08947 */ /* 0x002fea000383ffff */
[----:B------:R-:W-:Y:S05]  /*b570*/  BRA `(.L_x_121) ;  /* 0xffffffb000387947 */ /* 0x000fea000383ffff */
        .weak           $__internal_0_$__cuda_sm10x_tcgen05_guardrail_trap_col_being_dealloced_not_returned_by_alloc
        .type           $__internal_0_$__cuda_sm10x_tcgen05_guardrail_trap_col_being_dealloced_not_returned_by_alloc,@function
        .size           $__internal_0_$__cuda_sm10x_tcgen05_guardrail_trap_col_being_dealloced_not_returned_by_alloc,($__internal_1_$__cuda_sm10x_tcgen05_guardrail_trap_phase_invalid_during_alloc - $__internal_0_$__cuda_sm10x_tcgen05_guardrail_trap_col_being_dealloced_not_returned_by_alloc)
$__internal_0_$__cuda_sm10x_tcgen05_guardrail_trap_col_being_dealloced_not_returned_by_alloc:
[----:B------:R-:W-:Y:S05]  /*b580*/  BPT.TRAP 0x1 ;  /* 0x000000040000795c */ /* 0x000fea0000300000 */
[----:B------:R-:W-:-:S04]  /*b590*/  HFMA2 R3, -RZ, RZ, 0, 0 ;  /* 0x00000000ff037431 */ /* 0x000fc800000001ff */
[----:B------:R-:W-:Y:S05]  /*b5a0*/  RET.REL.NODEC R2 `(_ZN7cutlass13device_kernelINS_4gemm6kernel13GemmUniversalIN4cute5tupleIJiiiiEEENS1_10collective13CollectiveMmaINS1_35MainloopSm100TmaUmmaWarpSpecializedILi10ELi2ELi4ENS5_IJNS4_1CILi2EEENSA_ILi1EEESC_EEEEENS5_IJNSA_ILi256EEENSA_ILi64EEESG_EEENS_10bfloat16_tENS5_IJlSC_lEEESI_SJ_NS4_8TiledMMAINS4_8MMA_AtomIJNS4_26SM100_MMA_F16BF16_2x1SM_SSISI_SI_fLi256ELi64ELNS4_4UMMA5MajorE0ELSO_0ELNSN_7ScaleInE0ELSP_0EEEEEENS4_6LayoutINS5_IJSC_SC_SC_EEENS5_IJNSA_ILi0EEESU_SU_EEEEENS5_IJNS4_10UnderscoreESX_SX_EEEEENS4_18SM100_TMA_2SM_LOADENS4_14ComposedLayoutINS4_7SwizzleILi3ELi4ELi3EEENS4_18smem_ptr_flag_bitsILi16EEENSS_INS5_IJNSA_ILi8EEESG_EEENS5_IJSG_SC_EEEEEEEvNS4_8identityES10_S1A_vS1B_EENS_8epilogue10collective18CollectiveEpilogueINS1D_23Sm100TmaWarpSpecializedILi3ELi2ELi32ELb1ELb0EEEJNS5_IJNSA_ILi128EEESG_SG_EEENS5_IJNSS_IS1I_SC_EENSS_INSA_ILi32EEESC_EEEEESI_SJ_SI_SJ_NS1D_6fusion15FusionCallbacksIS1H_NS1O_13LinCombEltActINS1D_6thread4SiLuESI_fSI_fLNS_15FloatRoundStyleE2EEES1J_S1N_JEEENS4_5SM1004TMEM4LOAD26SM100_TMEM_LOAD_32dp32b32xENS4_13SM90_TMA_LOADENS11_INS12_ILi2ELi4ELi3EEES15_NSS_INS5_IJS16_S1L_EEENS5_IJS1L_SC_EEEEEEENS4_39AutoVectorizingCopyWithAssumedAlignmentILi128EEENS4_14SM90_TMA_STOREES25_S27_S27_EEEvvEEEEvNT_6ParamsE) ;  /* 0xffffff4802947950 */ /* 0x000fea0003c3ffff */
        .weak           $__internal_1_$__cuda_sm10x_tcgen05_guardrail_trap_phase_invalid_during_alloc
        .type           $__internal_1_$__cuda_sm10x_tcgen05_guardrail_trap_phase_invalid_during_alloc,@function
        .size           $__internal_1_$__cuda_sm10x_tcgen05_guardrail_trap_phase_invalid_during_alloc,($__internal_2_$__cuda_sm10x_tcgen05_guardrail_trap_unallocated_columns_being_dealloced - $__internal_1_$__cuda_sm10x_tcgen05_guardrail_trap_phase_invalid_during_alloc)
$__internal_1_$__cuda_sm10x_tcgen05_guardrail_trap_phase_invalid_during_alloc:
[----:B------:R-:W-:Y:S05]  /*b5b0*/  BPT.TRAP 0x1 ;  /* 0x000000040000795c */ /* 0x000fea0000300000 */
[----:B------:R-:W-:-:S04]  /*b5c0*/  MOV R3, 0x0 ;  /* 0x0000000000037802 */ /* 0x000fc80000000f00 */
[----:B------:R-:W-:Y:S05]  /*b5d0*/  RET.REL.NODEC R2 `(_ZN7cutlass13device_kernelINS_4gemm6kernel13GemmUniversalIN4cute5tupleIJiiiiEEENS1_10collective13CollectiveMmaINS1_35MainloopSm100TmaUmmaWarpSpecializedILi10ELi2ELi4ENS5_IJNS4_1CILi2EEENSA_ILi1EEESC_EEEEENS5_IJNSA_ILi256EEENSA_ILi64EEESG_EEENS_10bfloat16_tENS5_IJlSC_lEEESI_SJ_NS4_8TiledMMAINS4_8MMA_AtomIJNS4_26SM100_MMA_F16BF16_2x1SM_SSISI_SI_fLi256ELi64ELNS4_4UMMA5MajorE0ELSO_0ELNSN_7ScaleInE0ELSP_0EEEEEENS4_6LayoutINS5_IJSC_SC_SC_EEENS5_IJNSA_ILi0EEESU_SU_EEEEENS5_IJNS4_10UnderscoreESX_SX_EEEEENS4_18SM100_TMA_2SM_LOADENS4_14ComposedLayoutINS4_7SwizzleILi3ELi4ELi3EEENS4_18smem_ptr_flag_bitsILi16EEENSS_INS5_IJNSA_ILi8EEESG_EEENS5_IJSG_SC_EEEEEEEvNS4_8identityES10_S1A_vS1B_EENS_8epilogue10collective18CollectiveEpilogueINS1D_23Sm100TmaWarpSpecializedILi3ELi2ELi32ELb1ELb0EEEJNS5_IJNSA_ILi128EEESG_SG_EEENS5_IJNSS_IS1I_SC_EENSS_INSA_ILi32EEESC_EEEEESI_SJ_SI_SJ_NS1D_6fusion15FusionCallbacksIS1H_NS1O_13LinCombEltActINS1D_6thread4SiLuESI_fSI_fLNS_15FloatRoundStyleE2EEES1J_S1N_JEEENS4_5SM1004TMEM4LOAD26SM100_TMEM_LOAD_32dp32b32xENS4_13SM90_TMA_LOADENS11_INS12_ILi2ELi4ELi3EEES15_NSS_INS5_IJS16_S1L_EEENS5_IJS1L_SC_EEEEEEENS4_39AutoVectorizingCopyWithAssumedAlignmentILi128EEENS4_14SM90_TMA_STOREES25_S27_S27_EEEvvEEEEvNT_6ParamsE) ;  /* 0xffffff4802887950 */ /* 0x000fea0003c3ffff */
        .weak           $__internal_2_$__cuda_sm10x_tcgen05_guardrail_trap_unallocated_columns_being_dealloced
        .type           $__internal_2_$__cuda_sm10x_tcgen05_guardrail_trap_unallocated_columns_being_dealloced,@function
        .size           $__internal_2_$__cuda_sm10x_tcgen05_guardrail_trap_unallocated_columns_being_dealloced,($__internal_3_$__cuda_sm20_rcp_rn_f32_slowpath - $__internal_2_$__cuda_sm10x_tcgen05_guardrail_trap_unallocated_columns_being_dealloced)
$__internal_2_$__cuda_sm10x_tcgen05_guardrail_trap_unallocated_columns_being_dealloced:
[----:B------:R-:W-:Y:S05]  /*b5e0*/  BPT.TRAP 0x1 ;  /* 0x000000040000795c */ /* 0x000fea0000300000 */
[----:B------:R-:W-:-:S04]  /*b5f0*/  HFMA2 R3, -RZ, RZ, 0, 0 ;  /* 0x00000000ff037431 */ /* 0x000fc800000001ff */
[----:B------:R-:W-:Y:S05]  /*b600*/  RET.REL.NODEC R2 `(_ZN7cutlass13device_kernelINS_4gemm6kernel13GemmUniversalIN4cute5tupleIJiiiiEEENS1_10collective13CollectiveMmaINS1_35MainloopSm100TmaUmmaWarpSpecializedILi10ELi2ELi4ENS5_IJNS4_1CILi2EEENSA_ILi1EEESC_EEEEENS5_IJNSA_ILi256EEENSA_ILi64EEESG_EEENS_10bfloat16_tENS5_IJlSC_lEEESI_SJ_NS4_8TiledMMAINS4_8MMA_AtomIJNS4_26SM100_MMA_F16BF16_2x1SM_SSISI_SI_fLi256ELi64ELNS4_4UMMA5MajorE0ELSO_0ELNSN_7ScaleInE0ELSP_0EEEEEENS4_6LayoutINS5_IJSC_SC_SC_EEENS5_IJNSA_ILi0EEESU_SU_EEEEENS5_IJNS4_10UnderscoreESX_SX_EEEEENS4_18SM100_TMA_2SM_LOADENS4_14ComposedLayoutINS4_7SwizzleILi3ELi4ELi3EEENS4_18smem_ptr_flag_bitsILi16EEENSS_INS5_IJNSA_ILi8EEESG_EEENS5_IJSG_SC_EEEEEEEvNS4_8identityES10_S1A_vS1B_EENS_8epilogue10collective18CollectiveEpilogueINS1D_23Sm100TmaWarpSpecializedILi3ELi2ELi32ELb1ELb0EEEJNS5_IJNSA_ILi128EEESG_SG_EEENS5_IJNSS_IS1I_SC_EENSS_INSA_ILi32EEESC_EEEEESI_SJ_SI_SJ_NS1D_6fusion15FusionCallbacksIS1H_NS1O_13LinCombEltActINS1D_6thread4SiLuESI_fSI_fLNS_15FloatRoundStyleE2EEES1J_S1N_JEEENS4_5SM1004TMEM4LOAD26SM100_TMEM_LOAD_32dp32b32xENS4_13SM90_TMA_LOADENS11_INS12_ILi2ELi4ELi3EEES15_NSS_INS5_IJS16_S1L_EEENS5_IJS1L_SC_EEEEEEENS4_39AutoVectorizingCopyWithAssumedAlignmentILi128EEENS4_14SM90_TMA_STOREES25_S27_S27_EEEvvEEEEvNT_6ParamsE) ;  /* 0xffffff48027c7950 */ /* 0x000fea0003c3ffff */
        .weak           $__internal_3_$__cuda_sm20_rcp_rn_f32_slowpath
        .type           $__internal_3_$__cuda_sm20_rcp_rn_f32_slowpath,@function
        .size           $__internal_3_$__cuda_sm20_rcp_rn_f32_slowpath,(.L_x_291 - $__internal_3_$__cuda_sm20_rcp_rn_f32_slowpath)
$__internal_3_$__cuda_sm20_rcp_rn_f32_slowpath:
[----:B------:R-:W-:Y:S01]  /*b610*/  IMAD.SHL.U32 R79, R82, 0x2, RZ ;  /* 0x00000002524f7824 */ /* 0x000fe200078e00ff */
[----:B------:R-:W-:Y:S04]  /*b620*/  BSSY.RECONVERGENT B0, `(.L_x_286) ;  /* 0x0000030000007945 */ /* 0x000fe80003800200 */
[----:B------:R-:W-:-:S04]  /*b630*/  SHF.R.U32.HI R79, RZ, 0x18, R79 ;  /* 0x00000018ff4f7819 */ /* 0x000fc8000001164f */
[----:B------:R-:W-:-:S13]  /*b640*/  ISETP.NE.U32.AND P0, PT, R79, RZ, PT ;  /* 0x000000ff4f00720c */ /* 0x000fda0003f05070 */
[----:B------:R-:W-:Y:S05]  /*b650*/  @P0 BRA `(.L_x_287) ;  /* 0x0000000000280947 */ /* 0x000fea0003800000 */
[----:B------:R-:W-:-:S04]  /*b660*/  SHF.L.U32 R64, R82, 0x1, RZ ;  /* 0x0000000152407819 */ /* 0x000fc800000006ff */
[----:B------:R-:W-:-:S13]  /*b670*/  ISETP.NE.AND P0, PT, R64, RZ, PT ;  /* 0x000000ff4000720c */ /* 0x000fda0003f05270 */
[----:B------:R-:W-:Y:S01]  /*b680*/  @P0 FFMA R79, R82, 1.84467440737095516160e+19, RZ ;  /* 0x5f800000524f0823 */ /* 0x000fe200000000ff */
[----:B------:R-:W-:Y:S08]  /*b690*/  @!P0 MUFU.RCP R80, R82 ;  /* 0x0000005200508308 */ /* 0x000ff00000001000 */
[----:B------:R-:W1:Y:S02]  /*b6a0*/  @P0 MUFU.RCP R64, R79 ;  /* 0x0000004f00400308 */ /* 0x000e640000001000 */
[----:B-1----:R-:W-:-:S04]  /*b6b0*/  @P0 FFMA R79, R79, R64, -1 ;  /* 0xbf8000004f4f0423 */ /* 0x002fc80000000040 */
[----:B------:R-:W-:-:S04]  /*b6c0*/  @P0 FADD.FTZ R79, -R79, -RZ ;  /* 0x800000ff4f4f0221 */ /* 0x000fc80000010100 */
[----:B------:R-:W-:-:S04]  /*b6d0*/  @P0 FFMA R79, R64, R79, R64 ;  /* 0x0000004f404f0223 */ /* 0x000fc80000000040 */
[----:B------:R-:W-:Y:S01]  /*b6e0*/  @P0 FFMA R80, R79, 1.84467440737095516160e+19, RZ ;  /* 0x5f8000004f500823 */ /* 0x000fe200000000ff */
[----:B------:R-:W-:Y:S05]  /*b6f0*/  BRA `(.L_x_288) ;  /* 0x0000000000887947 */ /* 0x000fea0003800000 */
.L_x_287:
[----:B------:R-:W-:-:S04]  /*b700*/  IADD3 R64, PT, PT, R79, -0xfd, RZ ;  /* 0xffffff034f407810 */ /* 0x000fc80007ffe0ff */
[----:B------:R-:W-:-:S13]  /*b710*/  ISETP.GT.U32.AND P0, PT, R64, 0x1, PT ;  /* 0x000000014000780c */ /* 0x000fda0003f04070 */
[----:B------:R-:W-:Y:S05]  /*b720*/  @P0 BRA `(.L_x_289) ;  /* 0x0000000000780947 */ /* 0x000fea0003800000 */
[----:B------:R-:W-:Y:S01]  /*b730*/  LOP3.LUT R83, R82, 0x7fffff, RZ, 0xc0, !PT ;  /* 0x007fffff52537812 */ /* 0x000fe200078ec0ff */
[----:B------:R-:W-:Y:S02]  /*b740*/  IMAD.MOV.U32 R80, RZ, RZ, 0x3 ;  /* 0x00000003ff507424 */ /* 0x000fe400078e00ff */
[----:B------:R-:W-:Y:S01]  /*b750*/  VIADD R79, R79, 0xffffff04 ;  /* 0xffffff044f4f7836 */ /* 0x000fe20000000000 */
[----:B------:R-:W-:Y:S02]  /*b760*/  LOP3.LUT R83, R83, 0x3f800000, RZ, 0xfc, !PT ;  /* 0x3f80000053537812 */ /* 0x000fe400078efcff */
[----:B------:R-:W-:Y:S02]  /*b770*/  SHF.L.U32 R80, R80, R64, RZ ;  /* 0x0000004050507219 */ /* 0x000fe400000006ff */
[----:B------:R-:W1:Y:S02]  /*b780*/  MUFU.RCP R84, R83 ;  /* 0x0000005300547308 */ /* 0x000e640000001000 */
[----:B-1----:R-:W-:-:S04]  /*b790*/  FFMA R83, R83, R84, -1 ;  /* 0xbf80000053537423 */ /* 0x002fc80000000054 */
[----:B------:R-:W-:-:S04]  /*b7a0*/  FADD.FTZ R83, -R83, -RZ ;  /* 0x800000ff53537221 */ /* 0x000fc80000010100 */
[CCC-:B------:R-:W-:Y:S01]  /*b7b0*/  FFMA.RM R91, R84.reuse, R83.reuse, R84.reuse ;  /* 0x00000053545b7223 */ /* 0x1c0fe20000004054 */
[----:B------:R-:W-:-:S04]  /*b7c0*/  FFMA.RP R83, R84, R83, R84 ;  /* 0x0000005354537223 */ /* 0x000fc80000008054 */
[C---:B------:R-:W-:Y:S02]  /*b7d0*/  LOP3.LUT R84, R91.reuse, 0x7fffff, RZ, 0xc0, !PT ;  /* 0x007fffff5b547812 */ /* 0x040fe400078ec0ff */
[----:B------:R-:W-:Y:S02]  /*b7e0*/  FSETP.NEU.FTZ.AND P0, PT, R91, R83, PT ;  /* 0x000000535b00720b */ /* 0x000fe40003f1d000 */
[----:B------:R-:W-:Y:S02]  /*b7f0*/  LOP3.LUT R84, R84, 0x800000, RZ, 0xfc, !PT ;  /* 0x0080000054547812 */ /* 0x000fe400078efcff */
[----:B------:R-:W-:Y:S02]  /*b800*/  SEL R83, RZ, 0xffffffff, !P0 ;  /* 0xffffffffff537807 */ /* 0x000fe40004000000 */
[----:B------:R-:W-:Y:S02]  /*b810*/  LOP3.LUT R80, R80, R84, RZ, 0xc0, !PT ;  /* 0x0000005450507212 */ /* 0x000fe400078ec0ff */
[----:B------:R-:W-:Y:S01]  /*b820*/  SHF.R.U32.HI R79, RZ, R79, R84 ;  /* 0x0000004fff4f7219 */ /* 0x000fe20000011654 */
[----:B------:R-:W-:Y:S01]  /*b830*/  IMAD.MOV R83, RZ, RZ, -R83 ;  /* 0x000000ffff537224 */ /* 0x000fe200078e0a53 */
[----:B------:R-:W-:-:S04]  /*b840*/  SHF.R.U32.HI R80, RZ, R64, R80 ;  /* 0x00000040ff507219 */ /* 0x000fc80000011650 */
[----:B------:R-:W-:Y:S02]  /*b850*/  LOP3.LUT P1, RZ, R83, R64, R84, 0xf8, !PT ;  /* 0x0000004053ff7212 */ /* 0x000fe4000782f854 */
[C---:B------:R-:W-:Y:S02]  /*b860*/  LOP3.LUT P2, RZ, R80.reuse, 0x1, RZ, 0xc0, !PT ;  /* 0x0000000150ff7812 */ /* 0x040fe4000784c0ff */
[----:B------:R-:W-:-:S04]  /*b870*/  LOP3.LUT P0, RZ, R80, 0x2, RZ, 0xc0, !PT ;  /* 0x0000000250ff7812 */ /* 0x000fc8000780c0ff */
[----:B------:R-:W-:-:S04]  /*b880*/  PLOP3.LUT P0, PT, P2, P1, P0, 0xe0, 0x0 ;  /* 0x000000000000781c */ /* 0x000fc80001703c00 */
[----:B------:R-:W-:-:S05]  /*b890*/  SEL R64, RZ, 0x1, !P0 ;  /* 0x00000001ff407807 */ /* 0x000fca0004000000 */
[----:B------:R-:W-:-:S05]  /*b8a0*/  IMAD.MOV R64, RZ, RZ, -R64 ;  /* 0x000000ffff407224 */ /* 0x000fca00078e0a40 */
[----:B------:R-:W-:-:S13]  /*b8b0*/  ISETP.GE.AND P0, PT, R64, RZ, PT ;  /* 0x000000ff4000720c */ /* 0x000fda0003f06270 */
[----:B------:R-:W-:Y:S01]  /*b8c0*/  @!P0 VIADD R79, R79, 0x1 ;  /* 0x000000014f4f8836 */ /* 0x000fe20000000000 */
[----:B------:R-:W-:-:S13]  /*b8d0*/  LOP3.LUT P0, RZ, R82, 0x7fffff, RZ, 0xc0, !PT ;  /* 0x007fffff52ff7812 */ /* 0x000fda000780c0ff */
[----:B------:R-:W-:-:S05]  /*b8e0*/  @!P0 IMAD.SHL.U32 R79, R79, 0x2, RZ ;  /* 0x000000024f4f8824 */ /* 0x000fca00078e00ff */
[----:B------:R-:W-:Y:S01]  /*b8f0*/  LOP3.LUT R80, R79, 0x80000000, R82, 0xf8, !PT ;  /* 0x800000004f507812 */ /* 0x000fe200078ef852 */
[----:B------:R-:W-:Y:S05]  /*b900*/  BRA `(.L_x_288) ;  /* 0x0000000000047947 */ /* 0x000fea0003800000 */
.L_x_289:
[----:B------:R1:W2:Y:S02]  /*b910*/  MUFU.RCP R80, R82 ;  /* 0x0000005200507308 */ /* 0x0002a40000001000 */
.L_x_288:
[----:B------:R-:W-:Y:S05]  /*b920*/  BSYNC.RECONVERGENT B0 ;  /* 0x0000000000007941 */ /* 0x000fea0003800200 */
.L_x_286:
[----:B--2---:R-:W-:Y:S02]  /*b930*/  MOV R64, R80 ;  /* 0x0000005000407202 */ /* 0x004fe40000000f00 */
[----:B------:R-:W-:Y:S01]  /*b940*/  MOV R80, R81 ;  /* 0x0000005100507202 */ /* 0x000fe20000000f00 */
[----:B------:R-:W-:-:S04]  /*b950*/  HFMA2 R81, -RZ, RZ, 0, 0 ;  /* 0x00000000ff517431 */ /* 0x000fc800000001ff */
[----:B-1----:R-:W-:Y:S05]  /*b960*/  RET.REL.NODEC R80 `(_ZN7cutlass13device_kernelINS_4gemm6kernel13GemmUniversalIN4cute5tupleIJiiiiEEENS1_10collective13CollectiveMmaINS1_35MainloopSm100TmaUmmaWarpSpecializedILi10ELi2ELi4ENS5_IJNS4_1CILi2EEENSA_ILi1EEESC_EEEEENS5_IJNSA_ILi256EEENSA_ILi64EEESG_EEENS_10bfloat16_tENS5_IJlSC_lEEESI_SJ_NS4_8TiledMMAINS4_8MMA_AtomIJNS4_26SM100_MMA_F16BF16_2x1SM_SSISI_SI_fLi256ELi64ELNS4_4UMMA5MajorE0ELSO_0ELNSN_7ScaleInE0ELSP_0EEEEEENS4_6LayoutINS5_IJSC_SC_SC_EEENS5_IJNSA_ILi0EEESU_SU_EEEEENS5_IJNS4_10UnderscoreESX_SX_EEEEENS4_18SM100_TMA_2SM_LOADENS4_14ComposedLayoutINS4_7SwizzleILi3ELi4ELi3EEENS4_18smem_ptr_flag_bitsILi16EEENSS_INS5_IJNSA_ILi8EEESG_EEENS5_IJSG_SC_EEEEEEEvNS4_8identityES10_S1A_vS1B_EENS_8epilogue10collective18CollectiveEpilogueINS1D_23Sm100TmaWarpSpecializedILi3ELi2ELi32ELb1ELb0EEEJNS5_IJNSA_ILi128EEESG_SG_EEENS5_IJNSS_IS1I_SC_EENSS_INSA_ILi32EEESC_EEEEESI_SJ_SI_SJ_NS1D_6fusion15FusionCallbacksIS1H_NS1O_13LinCombEltActINS1D_6thread4SiLuESI_fSI_fLNS_15FloatRoundStyleE2EEES1J_S1N_JEEENS4_5SM1004TMEM4LOAD26SM100_TMEM_LOAD_32dp32b32xENS4_13SM90_TMA_LOADENS11_INS12_ILi2ELi4ELi3EEES15_NSS_INS5_IJS16_S1L_EEENS5_IJS1L_SC_EEEEEEENS4_39AutoVectorizingCopyWithAssumedAlignmentILi128EEENS4_14SM90_TMA_STOREES25_S27_S27_EEEvvEEEEvNT_6ParamsE) ;  /* 0xffffff4450a47950 */ /* 0x002fea0003c3ffff */
.L_x_290:
[----:B------:R-:W-:-:S00]  /*b970*/  BRA `(.L_x_290) ;  /* 0xfffffffc00fc7947 */ /* 0x000fc0000383ffff */
[----:B------:R-:W-:-:S00]  /*b980*/  NOP ;  /* 0x0000000000007918 */ /* 0x000fc00000000000 */
[----:B------:R-:W-:-:S00]  /*b990*/  NOP ;  /* 0x0000000000007918 */ /* 0x000fc00000000000 */
[----:B------:R-:W-:-:S00]  /*b9a0*/  NOP ;  /* 0x0000000000007918 */ /* 0x000fc00000000000 */
[----:B------:R-:W-:-:S00]  /*b9b0*/  NOP ;  /* 0x0000000000007918 */ /* 0x000fc00000000000 */
[----:B------:R-:W-:-:S00]  /*b9c0*/  NOP ;  /* 0x0000000000007918 */ /* 0x000fc00000000000 */
[----:B------:R-:W-:-:S00]  /*b9d0*/  NOP ;  /* 0x0000000000007918 */ /* 0x000fc00000000000 */
[----:B------:R-:W-:-:S00]  /*b9e0*/  NOP ;  /* 0x0000000000007918 */ /* 0x000fc00000000000 */
[----:B------:R-:W-:-:S00]  /*b9f0*/  NOP ;  /* 0x0000000000007918 */ /* 0x000fc00000000000 */
.L_x_291:


//--------------------- .nv.global.init           --------------------------
	.section	.nv.global.init,"aw",@progbits
.nv.global.init:
	.type		$str$27,@object
	.size		$str$27,($str$28 - $str$27)
$str$27:
        /*0000*/ 	.byte	0x28, 0x61, 0x64, 0x64, 0x72, 0x65, 0x73, 0x73, 0x20, 0x26, 0x20, 0x6d, 0x61, 0x73, 0x6b, 0x29
        /*0010*/ 	.byte	0x20, 0x3d, 0x3d, 0x20, 0x30, 0x00
	.type		$str$28,@object
	.size		$str$28,($str$26 - $str$28)
$str$28:
        /*0016*/ 	.byte	0x2f, 0x74, 0x6d, 0x70, 0x2f, 0x63, 0x75, 0x74, 0x6c, 0x61, 0x73, 0x73, 0x5f, 0x73, 0x77, 0x65
        /*0026*/ 	.byte	0x65, 0x70, 0x5f, 0x73, 0x72, 0x63, 0x2f, 0x69, 0x6e, 0x63, 0x6c, 0x75, 0x64, 0x65, 0x2f, 0x63
        /*0036*/ 	.byte	0x75, 0x74, 0x65, 0x2f, 0x70, 0x6f, 0x69, 0x6e, 0x74, 0x65, 0x72, 0x5f, 0x66, 0x6c, 0x61, 0x67
        /*0046*/ 	.byte	0x67, 0x65, 0x64, 0x2e, 0x68, 0x70, 0x70, 0x00
	.type		$str$26,@object
	.size		$str$26,($str$25 - $str$26)
$str$26:
        /*004e*/ 	.byte	0x2f, 0x74, 0x6d, 0x70, 0x2f, 0x63, 0x75, 0x74, 0x6c, 0x61, 0x73, 0x73, 0x5f, 0x73, 0x77, 0x65
        /*005e*/ 	.byte	0x65, 0x70, 0x5f, 0x73, 0x72, 0x63, 0x2f, 0x69, 0x6e, 0x63, 0x6c, 0x75, 0x64, 0x65, 0x2f, 0x63
        /*006e*/ 	.byte	0x75, 0x74, 0x65, 0x2f, 0x61, 0x74, 0x6f, 0x6d, 0x2f, 0x63, 0x6f, 0x70, 0x79, 0x5f, 0x74, 0x72
        /*007e*/ 	.byte	0x61, 0x69, 0x74, 0x73, 0x5f, 0x73, 0x6d, 0x31, 0x30, 0x30, 0x2e, 0x68, 0x70, 0x70, 0x00
	.type		$str$25,@object
	.size		$str$25,(__unnamed_1 - $str$25)
$str$25:
        /*008d*/ 	.byte	0x28, 0x28, 0x75, 0x69, 0x6e, 0x74, 0x33, 0x32, 0x5f, 0x74, 0x28, 0x74, 0x68, 0x72, 0x65, 0x61
        /*009d*/ 	.byte	0x64, 0x49, 0x64, 0x78, 0x2e, 0x78, 0x29, 0x20, 0x2f, 0x20, 0x33, 0x32, 0x29, 0x20, 0x25, 0x20
        /*00ad*/ 	.byte	0x34, 0x29, 0x20, 0x3d, 0x3d, 0x20, 0x28, 0x28, 0x28, 0x74, 0x6d, 0x65, 0x6d, 0x5f, 0x61, 0x64
        /*00bd*/ 	.byte	0x64, 0x72, 0x20, 0x3e, 0x3e, 0x20, 0x31, 0x36, 0x29, 0x20, 0x2f, 0x20, 0x33, 0x32, 0x29, 0x20
        /*00cd*/ 	.byte	0x25, 0x20, 0x34, 0x29, 0x00
	.type		__unnamed_1,@object
	.size		__unnamed_1,(__unnamed_2 - __unnamed_1)
__unnamed_1:
        /*00d2*/ 	.byte	0x61, 0x75, 0x74, 0x6f, 0x20, 0x63, 0x75, 0x74, 0x65, 0x3a, 0x3a, 0x61, 0x73, 0x5f, 0x70, 0x6f
        /* <DEDUP_REMOVED lines=24> */
        /*0262*/ 	.byte	0x34, 0x30, 0x39, 0x36, 0x3e, 0x3e, 0x3e, 0x3e, 0x5d, 0x00
	.type		__unnamed_2,@object
	.size		__unnamed_2,(.L_2 - __unnamed_2)
__unnamed_2:
        /* <DEDUP_REMOVED lines=42> */
        /*050c*/ 	.byte	0x3e, 0x3e, 0x5d, 0x00
.L_2:


//--------------------- .nv.shared._ZN7cutlass13device_kernelINS_4gemm6kernel13GemmUniversalIN4cute5tupleIJiiiiEEENS1_10collective13CollectiveMmaINS1_35MainloopSm100TmaUmmaWarpSpecializedILi10ELi2ELi4ENS5_IJNS4_1CILi2EEENSA_ILi1EEESC_EEEEENS5_IJNSA_ILi256EEENSA_ILi64EEESG_EEENS_10bfloat16_tENS5_IJlSC_lEEESI_SJ_NS4_8TiledMMAINS4_8MMA_AtomIJNS4_26SM100_MMA_F16BF16_2x1SM_SSISI_SI_fLi256ELi64ELNS4_4UMMA5MajorE0ELSO_0ELNSN_7ScaleInE0ELSP_0EEEEEENS4_6LayoutINS5_IJSC_SC_SC_EEENS5_IJNSA_ILi0EEESU_SU_EEEEENS5_IJNS4_10UnderscoreESX_SX_EEEEENS4_18SM100_TMA_2SM_LOADENS4_14ComposedLayoutINS4_7SwizzleILi3ELi4ELi3EEENS4_18smem_ptr_flag_bitsILi16EEENSS_INS5_IJNSA_ILi8EEESG_EEENS5_IJSG_SC_EEEEEEEvNS4_8identityES10_S1A_vS1B_EENS_8epilogue10collective18CollectiveEpilogueINS1D_23Sm100TmaWarpSpecializedILi3ELi2ELi32ELb1ELb0EEEJNS5_IJNSA_ILi128EEESG_SG_EEENS5_IJNSS_IS1I_SC_EENSS_INSA_ILi32EEESC_EEEEESI_SJ_SI_SJ_NS1D_6fusion15FusionCallbacksIS1H_NS1O_13LinCombEltActINS1D_6thread4SiLuESI_fSI_fLNS_15FloatRoundStyleE2EEES1J_S1N_JEEENS4_5SM1004TMEM4LOAD26SM100_TMEM_LOAD_32dp32b32xENS4_13SM90_TMA_LOADENS11_INS12_ILi2ELi4ELi3EEES15_NSS_INS5_IJS16_S1L_EEENS5_IJS1L_SC_EEEEEEENS4_39AutoVectorizingCopyWithAssumedAlignmentILi128EEENS4_14SM90_TMA_STOREES25_S27_S27_EEEvvEEEEvNT_6ParamsE --------------------------
	.section	.nv.shared._ZN7cutlass13device_kernelINS_4gemm6kernel13GemmUniversalIN4cute5tupleIJiiiiEEENS1_10collective13CollectiveMmaINS1_35MainloopSm100TmaUmmaWarpSpecializedILi10ELi2ELi4ENS5_IJNS4_1CILi2EEENSA_ILi1EEESC_EEEEENS5_IJNSA_ILi256EEENSA_ILi64EEESG_EEENS_10bfloat16_tENS5_IJlSC_lEEESI_SJ_NS4_8TiledMMAINS4_8MMA_AtomIJNS4_26SM100_MMA_F16BF16_2x1SM_SSISI_SI_fLi256ELi64ELNS4_4UMMA5MajorE0ELSO_0ELNSN_7ScaleInE0ELSP_0EEEEEENS4_6LayoutINS5_IJSC_SC_SC_EEENS5_IJNSA_ILi0EEESU_SU_EEEEENS5_IJNS4_10UnderscoreESX_SX_EEEEENS4_18SM100_TMA_2SM_LOADENS4_14ComposedLayoutINS4_7SwizzleILi3ELi4ELi3EEENS4_18smem_ptr_flag_bitsILi16EEENSS_INS5_IJNSA_ILi8EEESG_EEENS5_IJSG_SC_EEEEEEEvNS4_8identityES10_S1A_vS1B_EENS_8epilogue10collective18CollectiveEpilogueINS1D_23Sm100TmaWarpSpecializedILi3ELi2ELi32ELb1ELb0EEEJNS5_IJNSA_ILi128EEESG_SG_EEENS5_IJNSS_IS1I_SC_EENSS_INSA_ILi32EEESC_EEEEESI_SJ_SI_SJ_NS1D_6fusion15FusionCallbacksIS1H_NS1O_13LinCombEltActINS1D_6thread4SiLuESI_fSI_fLNS_15FloatRoundStyleE2EEES1J_S1N_JEEENS4_5SM1004TMEM4LOAD26SM100_TMEM_LOAD_32dp32b32xENS4_13SM90_TMA_LOADENS11_INS12_ILi2ELi4ELi3EEES15_NSS_INS5_IJS16_S1L_EEENS5_IJS1L_SC_EEEEEEENS4_39AutoVectorizingCopyWithAssumedAlignmentILi128EEENS4_14SM90_TMA_STOREES25_S27_S27_EEEvvEEEEvNT_6ParamsE,"aw",@nobits
	.sectionflags	@""
	.align	16
	.zero		1024


//--------------------- .nv.shared.reserved.0     --------------------------
	.section	.nv.shared.reserved.0,"aw",@nobits
	.weak		__nv_reservedSMEM_offset_0_alias
	.size		__nv_reservedSMEM_offset_0_alias, 0, 64
	.other		__nv_reservedSMEM_offset_0_alias,@"STO_CUDA_RESERVED_SHARED STV_DEFAULT"
__nv_reservedSMEM_offset_0_alias:
	.zero		0
.nv.shared.reserved.0:
	.zero		64
	.weak		__nv_reservedSMEM_tcgen05_partition
	.type		__nv_reservedSMEM_tcgen05_partition,@object
	.size		__nv_reservedSMEM_tcgen05_partition,(.L_0 - __nv_reservedSMEM_tcgen05_partition)
__nv_reservedSMEM_tcgen05_partition:
	.zero		32
.L_0:


//--------------------- .nv.global                --------------------------
	.section	.nv.global,"aw",@nobits
.nv.global:
	.type		_ZN39_INTERNAL_401ff827_4_k_cu_7e6b9c8f_29584cute1_E,@object
	.size		_ZN39_INTERNAL_401ff827_4_k_cu_7e6b9c8f_29584cute1_E,(_ZN39_INTERNAL_401ff827_4_k_cu_7e6b9c8f_29584cuda3std3__45__cpo6cbeginE - _ZN39_INTERNAL_401ff827_4_k_cu_7e6b9c8f_29584cute1_E)
_ZN39_INTERNAL_401ff827_4_k_cu_7e6b9c8f_29584cute1_E:
	.zero		1
	.type		_ZN39_INTERNAL_401ff827_4_k_cu_7e6b9c8f_29584cuda3std3__45__cpo6cbeginE,@object
	.size		_ZN39_INTERNAL_401ff827_4_k_cu_7e6b9c8f_29584cuda3std3__45__cpo6cbeginE,(_ZN39_INTERNAL_401ff827_4_k_cu_7e6b9c8f_29584cuda3std3__48in_placeE - _ZN39_INTERNAL_401ff827_4_k_cu_7e6b9c8f_29584cuda3std3__45__cpo6cbeginE)
_ZN39_INTERNAL_401ff827_4_k_cu_7e6b9c8f_29584cuda3std3__45__cpo6cbeginE:
	.zero		1
	.type		_ZN39_INTERNAL_401ff827_4_k_cu_7e6b9c8f_29584cuda3std3__48in_placeE,@object
	.size		_ZN39_INTERNAL_401ff827_4_k_cu_7e6b9c8f_29584cuda3std3__48in_placeE,(_ZN39_INTERNAL_401ff827_4_k_cu_7e6b9c8f_29584cuda3std6ranges3__45__cpo9iter_moveE - _ZN39_INTERNAL_401ff827_4_k_cu_7e6b9c8f_29584cuda3std3__48in_placeE)
_ZN39_INTERNAL_401ff827_4_k_cu_7e6b9c8f_29584cuda3std3__48in_placeE:
	.zero		1
	.type		_ZN39_INTERNAL_401ff827_4_k_cu_7e6b9c8f_29584cuda3std6ranges3__45__cpo9iter_moveE,@object
	.size		_ZN39_INTERNAL_401ff827_4_k_cu_7e6b9c8f_29584cuda3std6ranges3__45__cpo9iter_moveE,(_ZN39_INTERNAL_401ff827_4_k_cu_7e6b9c8f_29584cuda3std3__45__cpo5beginE - _ZN39_INTERNAL_401ff827_4_k_cu_7e6b9c8f_29584cuda3std6ranges3__45__cpo9iter_moveE)
_ZN39_INTERNAL_401ff827_4_k_cu_7e6b9c8f_29584cuda3std6ranges3__45__cpo9iter_moveE:
	.zero		1
	.type		_ZN39_INTERNAL_401ff827_4_k_cu_7e6b9c8f_29584cuda3std3__45__cpo5beginE,@object
	.size		_ZN39_INTERNAL_401ff827_4_k_cu_7e6b9c8f_29584cuda3std3__45__cpo5beginE,(_ZN39_INTERNAL_401ff827_4_k_cu_7e6b9c8f_29584cuda3std3__441_GLOBAL__N__401ff827_4_k_cu_7e6b9c8f_29586ignoreE - _ZN39_INTERNAL_401ff827_4_k_cu_7e6b9c8f_29584cuda3std3__45__cpo5beginE)
_ZN39_INTERNAL_401ff827_4_k_cu_7e6b9c8f_29584cuda3std3__45__cpo5beginE:
	.zero		1
	.type		_ZN39_INTERNAL_401ff827_4_k_cu_7e6b9c8f_29584cuda3std3__441_GLOBAL__N__401ff827_4_k_cu_7e6b9c8f_29586ignoreE,@object
	.size		_ZN39_INTERNAL_401ff827_4_k_cu_7e6b9c8f_29584cuda3std3__441_GLOBAL__N__401ff827_4_k_cu_7e6b9c8f_29586ignoreE,(_ZN39_INTERNAL_401ff827_4_k_cu_7e6b9c8f_29584cute7productE - _ZN39_INTERNAL_401ff827_4_k_cu_7e6b9c8f_29584cuda3std3__441_GLOBAL__N__401ff827_4_k_cu_7e6b9c8f_29586ignoreE)
_ZN39_INTERNAL_401ff827_4_k_cu_7e6b9c8f_29584cuda3std3__441_GLOBAL__N__401ff827_4_k_cu_7e6b9c8f_29586ignoreE:
	.zero		1
	.type		_ZN39_INTERNAL_401ff827_4_k_cu_7e6b9c8f_29584cute7productE,@object
	.size		_ZN39_INTERNAL_401ff827_4_k_cu_7e6b9c8f_29584cute7productE,(_ZN39_INTERNAL_401ff827_4_k_cu_7e6b9c8f_29584cuda3std3__45__cpo3endE - _ZN39_INTERNAL_401ff827_4_k_cu_7e6b9c8f_29584cute7productE)
_ZN39_INTERNAL_401ff827_4_k_cu_7e6b9c8f_29584cute7productE:
	.zero		1
	.type		_ZN39_INTERNAL_401ff827_4_k_cu_7e6b9c8f_29584cuda3std3__45__cpo3endE,@object
	.size		_ZN39_INTERNAL_401ff827_4_k_cu_7e6b9c8f_29584cuda3std3__45__cpo3endE,(_ZN39_INTERNAL_401ff827_4_k_cu_7e6b9c8f_29584cuda3std3__419piecewise_constructE - _ZN39_INTERNAL_401ff827_4_k_cu_7e6b9c8f_29584cuda3std3__45__cpo3endE)
_ZN39_INTERNAL_401ff827_4_k_cu_7e6b9c8f_29584cuda3std3__45__cpo3endE:
	.zero		1
	.type		_ZN39_INTERNAL_401ff827_4_k_cu_7e6b9c8f_29584cuda3std3__419piecewise_constructE,@object
	.size		_ZN39_INTERNAL_401ff827_4_k_cu_7e6b9c8f_29584cuda3std3__419piecewise_constructE,(_ZN39_INTERNAL_401ff827_4_k_cu_7e6b9c8f_29584cuda3std3__45__cpo4cendE - _ZN39_INTERNAL_401ff827_4_k_cu_7e6b9c8f_29584cuda3std3__419piecewise_constructE)
_ZN39_INTERNAL_401ff827_4_k_cu_7e6b9c8f_29584cuda3std3__419piecewise_constructE:
	.zero		1
	.type		_ZN39_INTERNAL_401ff827_4_k_cu_7e6b9c8f_29584cuda3std3__45__cpo4cendE,@object
	.size		_ZN39_INTERNAL_401ff827_4_k_cu_7e6b9c8f_29584cuda3std3__45__cpo4cendE,(_ZN39_INTERNAL_401ff827_4_k_cu_7e6b9c8f_29584cuda3std6ranges3__45__cpo4swapE - _ZN39_INTERNAL_401ff827_4_k_cu_7e6b9c8f_29584cuda3std3__45__cpo4cendE)
_ZN39_INTERNAL_401ff827_4_k_cu_7e6b9c8f_29584cuda3std3__45__cpo4cendE:
	.zero		1
	.type		_ZN39_INTERNAL_401ff827_4_k_cu_7e6b9c8f_29584cuda3std6ranges3__45__cpo4swapE,@object
	.size		_ZN39_INTERNAL_401ff827_4_k_cu_7e6b9c8f_29584cuda3std6ranges3__45__cpo4swapE,(.L_10 - _ZN39_INTERNAL_401ff827_4_k_cu_7e6b9c8f_29584cuda3std6ranges3__45__cpo4swapE)
_ZN39_INTERNAL_401ff827_4_k_cu_7e6b9c8f_29584cuda3std6ranges3__45__cpo4swapE:
	.zero		1
.L_10:


//--------------------- .nv.constant0._ZN7cutlass13device_kernelINS_4gemm6kernel13GemmUniversalIN4cute5tupleIJiiiiEEENS1_10collective13CollectiveMmaINS1_35MainloopSm100TmaUmmaWarpSpecializedILi10ELi2ELi4ENS5_IJNS4_1CILi2EEENSA_ILi1EEESC_EEEEENS5_IJNSA_ILi256EEENSA_ILi64EEESG_EEENS_10bfloat16_tENS5_IJlSC_lEEESI_SJ_NS4_8TiledMMAINS4_8MMA_AtomIJNS4_26SM100_MMA_F16BF16_2x1SM_SSISI_SI_fLi256ELi64ELNS4_4UMMA5MajorE0ELSO_0ELNSN_7ScaleInE0ELSP_0EEEEEENS4_6LayoutINS5_IJSC_SC_SC_EEENS5_IJNSA_ILi0EEESU_SU_EEEEENS5_IJNS4_10UnderscoreESX_SX_EEEEENS4_18SM100_TMA_2SM_LOADENS4_14ComposedLayoutINS4_7SwizzleILi3ELi4ELi3EEENS4_18smem_ptr_flag_bitsILi16EEENSS_INS5_IJNSA_ILi8EEESG_EEENS5_IJSG_SC_EEEEEEEvNS4_8identityES10_S1A_vS1B_EENS_8epilogue10collective18CollectiveEpilogueINS1D_23Sm100TmaWarpSpecializedILi3ELi2ELi32ELb1ELb0EEEJNS5_IJNSA_ILi128EEESG_SG_EEENS5_IJNSS_IS1I_SC_EENSS_INSA_ILi32EEESC_EEEEESI_SJ_SI_SJ_NS1D_6fusion15FusionCallbacksIS1H_NS1O_13LinCombEltActINS1D_6thread4SiLuESI_fSI_fLNS_15FloatRoundStyleE2EEES1J_S1N_JEEENS4_5SM1004TMEM4LOAD26SM100_TMEM_LOAD_32dp32b32xENS4_13SM90_TMA_LOADENS11_INS12_ILi2ELi4ELi3EEES15_NSS_INS5_IJS16_S1L_EEENS5_IJS1L_SC_EEEEEEENS4_39AutoVectorizingCopyWithAssumedAlignmentILi128EEENS4_14SM90_TMA_STOREES25_S27_S27_EEEvvEEEEvNT_6ParamsE --------------------------
	.section	.nv.constant0._ZN7cutlass13device_kernelINS_4gemm6kernel13GemmUniversalIN4cute5tupleIJiiiiEEENS1_10collective13CollectiveMmaINS1_35MainloopSm100TmaUmmaWarpSpecializedILi10ELi2ELi4ENS5_IJNS4_1CILi2EEENSA_ILi1EEESC_EEEEENS5_IJNSA_ILi256EEENSA_ILi64EEESG_EEENS_10bfloat16_tENS5_IJlSC_lEEESI_SJ_NS4_8TiledMMAINS4_8MMA_AtomIJNS4_26SM100_MMA_F16BF16_2x1SM_SSISI_SI_fLi256ELi64ELNS4_4UMMA5MajorE0ELSO_0ELNSN_7ScaleInE0ELSP_0EEEEEENS4_6LayoutINS5_IJSC_SC_SC_EEENS5_IJNSA_ILi0EEESU_SU_EEEEENS5_IJNS4_10UnderscoreESX_SX_EEEEENS4_18SM100_TMA_2SM_LOADENS4_14ComposedLayoutINS4_7SwizzleILi3ELi4ELi3EEENS4_18smem_ptr_flag_bitsILi16EEENSS_INS5_IJNSA_ILi8EEESG_EEENS5_IJSG_SC_EEEEEEEvNS4_8identityES10_S1A_vS1B_EENS_8epilogue10collective18CollectiveEpilogueINS1D_23Sm100TmaWarpSpecializedILi3ELi2ELi32ELb1ELb0EEEJNS5_IJNSA_ILi128EEESG_SG_EEENS5_IJNSS_IS1I_SC_EENSS_INSA_ILi32EEESC_EEEEESI_SJ_SI_SJ_NS1D_6fusion15FusionCallbacksIS1H_NS1O_13LinCombEltActINS1D_6thread4SiLuESI_fSI_fLNS_15FloatRoundStyleE2EEES1J_S1N_JEEENS4_5SM1004TMEM4LOAD26SM100_TMEM_LOAD_32dp32b32xENS4_13SM90_TMA_LOADENS11_INS12_ILi2ELi4ELi3EEES15_NSS_INS5_IJS16_S1L_EEENS5_IJS1L_SC_EEEEEEENS4_39AutoVectorizingCopyWithAssumedAlignmentILi128EEENS4_14SM90_TMA_STOREES25_S27_S27_EEEvvEEEEvNT_6ParamsE,"a",@progbits
	.sectionflags	@""
	.align	4
.nv.constant0._ZN7cutlass13device_kernelINS_4gemm6kernel13GemmUniversalIN4cute5tupleIJiiiiEEENS1_10collective13CollectiveMmaINS1_35MainloopSm100TmaUmmaWarpSpecializedILi10ELi2ELi4ENS5_IJNS4_1CILi2EEENSA_ILi1EEESC_EEEEENS5_IJNSA_ILi256EEENSA_ILi64EEESG_EEENS_10bfloat16_tENS5_IJlSC_lEEESI_SJ_NS4_8TiledMMAINS4_8MMA_AtomIJNS4_26SM100_MMA_F16BF16_2x1SM_SSISI_SI_fLi256ELi64ELNS4_4UMMA5MajorE0ELSO_0ELNSN_7ScaleInE0ELSP_0EEEEEENS4_6LayoutINS5_IJSC_SC_SC_EEENS5_IJNSA_ILi0EEESU_SU_EEEEENS5_IJNS4_10UnderscoreESX_SX_EEEEENS4_18SM100_TMA_2SM_LOADENS4_14ComposedLayoutINS4_7SwizzleILi3ELi4ELi3EEENS4_18smem_ptr_flag_bitsILi16EEENSS_INS5_IJNSA_ILi8EEESG_EEENS5_IJSG_SC_EEEEEEEvNS4_8identityES10_S1A_vS1B_EENS_8epilogue10collective18CollectiveEpilogueINS1D_23Sm100TmaWarpSpecializedILi3ELi2ELi32ELb1ELb0EEEJNS5_IJNSA_ILi128EEESG_SG_EEENS5_IJNSS_IS1I_SC_EENSS_INSA_ILi32EEESC_EEEEESI_SJ_SI_SJ_NS1D_6fusion15FusionCallbacksIS1H_NS1O_13LinCombEltActINS1D_6thread4SiLuESI_fSI_fLNS_15FloatRoundStyleE2EEES1J_S1N_JEEENS4_5SM1004TMEM4LOAD26SM100_TMEM_LOAD_32dp32b32xENS4_13SM90_TMA_LOADENS11_INS12_ILi2ELi4ELi3EEES15_NSS_INS5_IJS16_S1L_EEENS5_IJS1L_SC_EEEEEEENS4_39AutoVectorizingCopyWithAssumedAlignmentILi128EEENS4_14SM90_TMA_STOREES25_S27_S27_EEEvvEEEEvNT_6ParamsE:
	.zero		2944


//--------------------- SYMBOLS --------------------------

	.type		.nv.reservedSmem.offset0,@object
	.size		.nv.reservedSmem.offset0,0x4
	.type		.nv.reservedSmem.cap,@object
	.size		.nv.reservedSmem.cap,0x4
	.type		__assertfail,@function
